//
// Generated by NVIDIA NVVM Compiler
//
// Compiler Build ID: CL-36424714
// Cuda compilation tools, release 13.0, V13.0.88
// Based on NVVM 20.0.0
//

.version 9.0
.target sm_100
.address_size 64

	// .globl	_Z21kernel_find_max_pivotPdiiiiS_Pi
// _ZZ17kernel_find_pivotPdPiiiS0_S_E8max_vals has been demoted
// _ZZ17kernel_find_pivotPdPiiiS0_S_E11max_indices has been demoted

.visible .entry _Z21kernel_find_max_pivotPdiiiiS_Pi(
	.param .u64 .ptr .align 1 _Z21kernel_find_max_pivotPdiiiiS_Pi_param_0,
	.param .u32 _Z21kernel_find_max_pivotPdiiiiS_Pi_param_1,
	.param .u32 _Z21kernel_find_max_pivotPdiiiiS_Pi_param_2,
	.param .u32 _Z21kernel_find_max_pivotPdiiiiS_Pi_param_3,
	.param .u32 _Z21kernel_find_max_pivotPdiiiiS_Pi_param_4,
	.param .u64 .ptr .align 1 _Z21kernel_find_max_pivotPdiiiiS_Pi_param_5,
	.param .u64 .ptr .align 1 _Z21kernel_find_max_pivotPdiiiiS_Pi_param_6
)
{
	.reg .pred 	%p<2>;
	.reg .b32 	%r<12>;
	.reg .b64 	%rd<18>;
	.reg .b64 	%fd<3>;

	ld.param.u64 	%rd3, [_Z21kernel_find_max_pivotPdiiiiS_Pi_param_0];
	ld.param.u32 	%r5, [_Z21kernel_find_max_pivotPdiiiiS_Pi_param_1];
	ld.param.u32 	%r3, [_Z21kernel_find_max_pivotPdiiiiS_Pi_param_2];
	ld.param.u32 	%r4, [_Z21kernel_find_max_pivotPdiiiiS_Pi_param_3];
	ld.param.u32 	%r6, [_Z21kernel_find_max_pivotPdiiiiS_Pi_param_4];
	ld.param.u64 	%rd4, [_Z21kernel_find_max_pivotPdiiiiS_Pi_param_5];
	ld.param.u64 	%rd5, [_Z21kernel_find_max_pivotPdiiiiS_Pi_param_6];
	cvta.to.global.u64 	%rd1, %rd5;
	cvta.to.global.u64 	%rd2, %rd4;
	mov.u32 	%r7, %ctaid.x;
	mov.u32 	%r8, %ntid.x;
	mov.u32 	%r9, %tid.x;
	mad.lo.s32 	%r1, %r7, %r8, %r9;
	add.s32 	%r2, %r6, %r1;
	setp.ge.s32 	%p1, %r2, %r5;
	@%p1 bra 	$L__BB0_2;
	cvta.to.global.u64 	%rd11, %rd3;
	mad.lo.s32 	%r11, %r2, %r3, %r4;
	mul.wide.s32 	%rd12, %r11, 8;
	add.s64 	%rd13, %rd11, %rd12;
	ld.global.f64 	%fd1, [%rd13];
	abs.f64 	%fd2, %fd1;
	mul.wide.s32 	%rd14, %r1, 8;
	add.s64 	%rd15, %rd2, %rd14;
	st.global.f64 	[%rd15], %fd2;
	mul.wide.s32 	%rd16, %r1, 4;
	add.s64 	%rd17, %rd1, %rd16;
	st.global.u32 	[%rd17], %r2;
	bra.uni 	$L__BB0_3;
$L__BB0_2:
	mul.wide.s32 	%rd6, %r1, 8;
	add.s64 	%rd7, %rd2, %rd6;
	mov.b64 	%rd8, 0;
	st.global.u64 	[%rd7], %rd8;
	mul.wide.s32 	%rd9, %r1, 4;
	add.s64 	%rd10, %rd1, %rd9;
	mov.b32 	%r10, -1;
	st.global.u32 	[%rd10], %r10;
$L__BB0_3:
	ret;

}
	// .globl	_Z16kernel_swap_rowsPdiii
.visible .entry _Z16kernel_swap_rowsPdiii(
	.param .u64 .ptr .align 1 _Z16kernel_swap_rowsPdiii_param_0,
	.param .u32 _Z16kernel_swap_rowsPdiii_param_1,
	.param .u32 _Z16kernel_swap_rowsPdiii_param_2,
	.param .u32 _Z16kernel_swap_rowsPdiii_param_3
)
{
	.reg .pred 	%p<4>;
	.reg .b32 	%r<10>;
	.reg .b64 	%rd<7>;
	.reg .b64 	%fd<3>;

	ld.param.u64 	%rd1, [_Z16kernel_swap_rowsPdiii_param_0];
	ld.param.u32 	%r2, [_Z16kernel_swap_rowsPdiii_param_1];
	ld.param.u32 	%r3, [_Z16kernel_swap_rowsPdiii_param_2];
	ld.param.u32 	%r4, [_Z16kernel_swap_rowsPdiii_param_3];
	mov.u32 	%r5, %ctaid.x;
	mov.u32 	%r6, %ntid.x;
	mov.u32 	%r7, %tid.x;
	mad.lo.s32 	%r1, %r5, %r6, %r7;
	setp.ge.s32 	%p1, %r1, %r2;
	setp.eq.s32 	%p2, %r3, %r4;
	or.pred  	%p3, %p1, %p2;
	@%p3 bra 	$L__BB1_2;
	cvta.to.global.u64 	%rd2, %rd1;
	mad.lo.s32 	%r8, %r3, %r2, %r1;
	mul.wide.s32 	%rd3, %r8, 8;
	add.s64 	%rd4, %rd2, %rd3;
	ld.global.f64 	%fd1, [%rd4];
	mad.lo.s32 	%r9, %r4, %r2, %r1;
	mul.wide.s32 	%rd5, %r9, 8;
	add.s64 	%rd6, %rd2, %rd5;
	ld.global.f64 	%fd2, [%rd6];
	st.global.f64 	[%rd4], %fd2;
	st.global.f64 	[%rd6], %fd1;
$L__BB1_2:
	ret;

}
	// .globl	_Z34kernel_eliminacion_gaussiana_rangoPdiiii
.visible .entry _Z34kernel_eliminacion_gaussiana_rangoPdiiii(
	.param .u64 .ptr .align 1 _Z34kernel_eliminacion_gaussiana_rangoPdiiii_param_0,
	.param .u32 _Z34kernel_eliminacion_gaussiana_rangoPdiiii_param_1,
	.param .u32 _Z34kernel_eliminacion_gaussiana_rangoPdiiii_param_2,
	.param .u32 _Z34kernel_eliminacion_gaussiana_rangoPdiiii_param_3,
	.param .u32 _Z34kernel_eliminacion_gaussiana_rangoPdiiii_param_4
)
{
	.reg .pred 	%p<7>;
	.reg .b32 	%r<21>;
	.reg .b64 	%rd<11>;
	.reg .b64 	%fd<9>;

	ld.param.u64 	%rd2, [_Z34kernel_eliminacion_gaussiana_rangoPdiiii_param_0];
	ld.param.u32 	%r7, [_Z34kernel_eliminacion_gaussiana_rangoPdiiii_param_1];
	ld.param.u32 	%r8, [_Z34kernel_eliminacion_gaussiana_rangoPdiiii_param_2];
	ld.param.u32 	%r5, [_Z34kernel_eliminacion_gaussiana_rangoPdiiii_param_3];
	ld.param.u32 	%r6, [_Z34kernel_eliminacion_gaussiana_rangoPdiiii_param_4];
	cvta.to.global.u64 	%rd1, %rd2;
	mov.u32 	%r9, %ctaid.x;
	mov.u32 	%r10, %ntid.x;
	mov.u32 	%r11, %tid.x;
	mad.lo.s32 	%r1, %r9, %r10, %r11;
	mov.u32 	%r12, %ctaid.y;
	mov.u32 	%r13, %ntid.y;
	mov.u32 	%r14, %tid.y;
	mad.lo.s32 	%r15, %r12, %r13, %r14;
	setp.ge.s32 	%p1, %r1, %r7;
	setp.ge.s32 	%p2, %r15, %r8;
	or.pred  	%p3, %p1, %p2;
	setp.le.s32 	%p4, %r1, %r5;
	or.pred  	%p5, %p3, %p4;
	@%p5 bra 	$L__BB2_3;
	mul.lo.s32 	%r3, %r5, %r8;
	add.s32 	%r16, %r3, %r6;
	mul.wide.s32 	%rd3, %r16, 8;
	add.s64 	%rd4, %rd1, %rd3;
	ld.global.f64 	%fd1, [%rd4];
	abs.f64 	%fd2, %fd1;
	setp.leu.f64 	%p6, %fd2, 0d3D719799812DEA11;
	@%p6 bra 	$L__BB2_3;
	mul.lo.s32 	%r17, %r8, %r1;
	add.s32 	%r18, %r6, %r17;
	mul.wide.s32 	%rd5, %r18, 8;
	add.s64 	%rd6, %rd1, %rd5;
	ld.global.f64 	%fd3, [%rd6];
	div.rn.f64 	%fd4, %fd3, %fd1;
	add.s32 	%r19, %r3, %r15;
	mul.wide.s32 	%rd7, %r19, 8;
	add.s64 	%rd8, %rd1, %rd7;
	ld.global.f64 	%fd5, [%rd8];
	mul.f64 	%fd6, %fd4, %fd5;
	add.s32 	%r20, %r17, %r15;
	mul.wide.s32 	%rd9, %r20, 8;
	add.s64 	%rd10, %rd1, %rd9;
	ld.global.f64 	%fd7, [%rd10];
	sub.f64 	%fd8, %fd7, %fd6;
	st.global.f64 	[%rd10], %fd8;
$L__BB2_3:
	ret;

}
	// .globl	_Z17kernel_find_pivotPdPiiiS0_S_
.visible .entry _Z17kernel_find_pivotPdPiiiS0_S_(
	.param .u64 .ptr .align 1 _Z17kernel_find_pivotPdPiiiS0_S__param_0,
	.param .u64 .ptr .align 1 _Z17kernel_find_pivotPdPiiiS0_S__param_1,
	.param .u32 _Z17kernel_find_pivotPdPiiiS0_S__param_2,
	.param .u32 _Z17kernel_find_pivotPdPiiiS0_S__param_3,
	.param .u64 .ptr .align 1 _Z17kernel_find_pivotPdPiiiS0_S__param_4,
	.param .u64 .ptr .align 1 _Z17kernel_find_pivotPdPiiiS0_S__param_5
)
{
	.reg .pred 	%p<10>;
	.reg .b32 	%r<27>;
	.reg .b64 	%rd<13>;
	.reg .b64 	%fd<6>;
	// demoted variable
	.shared .align 8 .b8 _ZZ17kernel_find_pivotPdPiiiS0_S_E8max_vals[2048];
	// demoted variable
	.shared .align 4 .b8 _ZZ17kernel_find_pivotPdPiiiS0_S_E11max_indices[1024];
	ld.param.u64 	%rd2, [_Z17kernel_find_pivotPdPiiiS0_S__param_0];
	ld.param.u64 	%rd3, [_Z17kernel_find_pivotPdPiiiS0_S__param_1];
	ld.param.u32 	%r8, [_Z17kernel_find_pivotPdPiiiS0_S__param_2];
	ld.param.u32 	%r9, [_Z17kernel_find_pivotPdPiiiS0_S__param_3];
	ld.param.u64 	%rd4, [_Z17kernel_find_pivotPdPiiiS0_S__param_4];
	ld.param.u64 	%rd5, [_Z17kernel_find_pivotPdPiiiS0_S__param_5];
	mov.u32 	%r10, %ctaid.x;
	mov.u32 	%r1, %ntid.x;
	mov.u32 	%r2, %tid.x;
	mad.lo.s32 	%r11, %r10, %r1, %r2;
	add.s32 	%r3, %r11, %r9;
	setp.ge.s32 	%p1, %r3, %r8;
	@%p1 bra 	$L__BB3_11;
	cvta.to.global.u64 	%rd6, %rd3;
	cvta.to.global.u64 	%rd7, %rd2;
	mul.wide.s32 	%rd8, %r3, 4;
	add.s64 	%rd9, %rd6, %rd8;
	ld.global.u32 	%r12, [%rd9];
	mad.lo.s32 	%r13, %r12, %r8, %r9;
	mul.wide.s32 	%rd10, %r13, 8;
	add.s64 	%rd1, %rd7, %rd10;
	setp.ge.u32 	%p2, %r2, %r1;
	shl.b32 	%r14, %r2, 3;
	mov.u32 	%r15, _ZZ17kernel_find_pivotPdPiiiS0_S_E8max_vals;
	add.s32 	%r4, %r15, %r14;
	shl.b32 	%r16, %r2, 2;
	mov.u32 	%r17, _ZZ17kernel_find_pivotPdPiiiS0_S_E11max_indices;
	add.s32 	%r5, %r17, %r16;
	@%p2 bra 	$L__BB3_3;
	ld.global.f64 	%fd2, [%rd1];
	abs.f64 	%fd3, %fd2;
	st.shared.f64 	[%r4], %fd3;
	st.shared.u32 	[%r5], %r3;
$L__BB3_3:
	bar.sync 	0;
	setp.lt.u32 	%p3, %r1, 2;
	@%p3 bra 	$L__BB3_9;
	mov.u32 	%r26, %r1;
$L__BB3_5:
	mov.u32 	%r6, %r26;
	shr.u32 	%r26, %r6, 1;
	setp.ge.u32 	%p4, %r2, %r26;
	add.s32 	%r19, %r26, %r2;
	setp.ge.u32 	%p5, %r19, %r1;
	or.pred  	%p6, %p4, %p5;
	@%p6 bra 	$L__BB3_8;
	shl.b32 	%r20, %r26, 3;
	add.s32 	%r21, %r4, %r20;
	ld.shared.f64 	%fd1, [%r21];
	ld.shared.f64 	%fd4, [%r4];
	setp.leu.f64 	%p7, %fd1, %fd4;
	@%p7 bra 	$L__BB3_8;
	st.shared.f64 	[%r4], %fd1;
	shl.b32 	%r22, %r26, 2;
	add.s32 	%r23, %r5, %r22;
	ld.shared.u32 	%r24, [%r23];
	st.shared.u32 	[%r5], %r24;
$L__BB3_8:
	bar.sync 	0;
	setp.gt.u32 	%p8, %r6, 3;
	@%p8 bra 	$L__BB3_5;
$L__BB3_9:
	setp.ne.s32 	%p9, %r2, 0;
	@%p9 bra 	$L__BB3_11;
	ld.shared.u32 	%r25, [_ZZ17kernel_find_pivotPdPiiiS0_S_E11max_indices];
	cvta.to.global.u64 	%rd11, %rd4;
	st.global.u32 	[%rd11], %r25;
	ld.shared.f64 	%fd5, [_ZZ17kernel_find_pivotPdPiiiS0_S_E8max_vals];
	cvta.to.global.u64 	%rd12, %rd5;
	st.global.f64 	[%rd12], %fd5;
$L__BB3_11:
	ret;

}
	// .globl	_Z28kernel_lu_decomposition_stepPdPiii
.visible .entry _Z28kernel_lu_decomposition_stepPdPiii(
	.param .u64 .ptr .align 1 _Z28kernel_lu_decomposition_stepPdPiii_param_0,
	.param .u64 .ptr .align 1 _Z28kernel_lu_decomposition_stepPdPiii_param_1,
	.param .u32 _Z28kernel_lu_decomposition_stepPdPiii_param_2,
	.param .u32 _Z28kernel_lu_decomposition_stepPdPiii_param_3
)
{
	.reg .pred 	%p<12>;
	.reg .b32 	%r<103>;
	.reg .b64 	%rd<123>;
	.reg .b64 	%fd<65>;

	ld.param.u64 	%rd6, [_Z28kernel_lu_decomposition_stepPdPiii_param_0];
	ld.param.u64 	%rd5, [_Z28kernel_lu_decomposition_stepPdPiii_param_1];
	ld.param.u32 	%r19, [_Z28kernel_lu_decomposition_stepPdPiii_param_2];
	ld.param.u32 	%r20, [_Z28kernel_lu_decomposition_stepPdPiii_param_3];
	cvta.to.global.u64 	%rd1, %rd6;
	mov.u32 	%r21, %ctaid.x;
	mov.u32 	%r22, %ntid.x;
	mov.u32 	%r23, %tid.x;
	mad.lo.s32 	%r24, %r21, %r22, %r23;
	add.s32 	%r1, %r24, 1;
	add.s32 	%r25, %r1, %r20;
	setp.ge.s32 	%p1, %r25, %r19;
	@%p1 bra 	$L__BB4_16;
	cvta.to.global.u64 	%rd7, %rd5;
	mul.wide.s32 	%rd8, %r20, 4;
	add.s64 	%rd2, %rd7, %rd8;
	ld.global.u32 	%r26, [%rd2];
	mad.lo.s32 	%r27, %r26, %r19, %r20;
	mul.wide.s32 	%rd9, %r27, 8;
	add.s64 	%rd10, %rd1, %rd9;
	ld.global.f64 	%fd1, [%rd10];
	abs.f64 	%fd3, %fd1;
	setp.leu.f64 	%p2, %fd3, 0d3D719799812DEA11;
	@%p2 bra 	$L__BB4_16;
	mul.wide.s32 	%rd11, %r1, 4;
	add.s64 	%rd3, %rd2, %rd11;
	ld.global.u32 	%r28, [%rd3];
	mad.lo.s32 	%r29, %r28, %r19, %r20;
	mul.wide.s32 	%rd12, %r29, 8;
	add.s64 	%rd13, %rd1, %rd12;
	ld.global.f64 	%fd4, [%rd13];
	div.rn.f64 	%fd2, %fd4, %fd1;
	add.s32 	%r101, %r20, 1;
	setp.ge.s32 	%p3, %r101, %r19;
	@%p3 bra 	$L__BB4_15;
	not.b32 	%r30, %r20;
	add.s32 	%r3, %r19, %r30;
	sub.s32 	%r31, %r19, %r20;
	add.s32 	%r32, %r31, -2;
	and.b32  	%r4, %r3, 7;
	setp.lt.u32 	%p4, %r32, 7;
	@%p4 bra 	$L__BB4_7;
	add.s64 	%rd4, %rd1, 56;
	and.b32  	%r33, %r3, -8;
	neg.s32 	%r97, %r33;
	mov.u32 	%r98, %r20;
$L__BB4_5:
	.pragma "nounroll";
	cvt.s64.s32 	%rd14, %r101;
	ld.global.u32 	%r34, [%rd2];
	mad.lo.s32 	%r35, %r34, %r19, %r101;
	mul.wide.s32 	%rd15, %r35, 8;
	add.s64 	%rd16, %rd4, %rd15;
	ld.global.f64 	%fd5, [%rd16+-56];
	mul.f64 	%fd6, %fd2, %fd5;
	ld.global.u32 	%r36, [%rd3];
	mad.lo.s32 	%r37, %r36, %r19, %r101;
	mul.wide.s32 	%rd17, %r37, 8;
	add.s64 	%rd18, %rd4, %rd17;
	ld.global.f64 	%fd7, [%rd18+-56];
	sub.f64 	%fd8, %fd7, %fd6;
	st.global.f64 	[%rd18+-56], %fd8;
	ld.global.u32 	%r38, [%rd2];
	mul.lo.s32 	%r39, %r38, %r19;
	cvt.s64.s32 	%rd19, %r39;
	add.s64 	%rd20, %rd14, %rd19;
	shl.b64 	%rd21, %rd20, 3;
	add.s64 	%rd22, %rd4, %rd21;
	ld.global.f64 	%fd9, [%rd22+-48];
	mul.f64 	%fd10, %fd2, %fd9;
	ld.global.u32 	%r40, [%rd3];
	mul.lo.s32 	%r41, %r40, %r19;
	cvt.s64.s32 	%rd23, %r41;
	add.s64 	%rd24, %rd14, %rd23;
	shl.b64 	%rd25, %rd24, 3;
	add.s64 	%rd26, %rd4, %rd25;
	ld.global.f64 	%fd11, [%rd26+-48];
	sub.f64 	%fd12, %fd11, %fd10;
	st.global.f64 	[%rd26+-48], %fd12;
	ld.global.u32 	%r42, [%rd2];
	mul.lo.s32 	%r43, %r42, %r19;
	cvt.s64.s32 	%rd27, %r43;
	add.s64 	%rd28, %rd14, %rd27;
	shl.b64 	%rd29, %rd28, 3;
	add.s64 	%rd30, %rd4, %rd29;
	ld.global.f64 	%fd13, [%rd30+-40];
	mul.f64 	%fd14, %fd2, %fd13;
	ld.global.u32 	%r44, [%rd3];
	mul.lo.s32 	%r45, %r44, %r19;
	cvt.s64.s32 	%rd31, %r45;
	add.s64 	%rd32, %rd14, %rd31;
	shl.b64 	%rd33, %rd32, 3;
	add.s64 	%rd34, %rd4, %rd33;
	ld.global.f64 	%fd15, [%rd34+-40];
	sub.f64 	%fd16, %fd15, %fd14;
	st.global.f64 	[%rd34+-40], %fd16;
	ld.global.u32 	%r46, [%rd2];
	mul.lo.s32 	%r47, %r46, %r19;
	cvt.s64.s32 	%rd35, %r47;
	add.s64 	%rd36, %rd14, %rd35;
	shl.b64 	%rd37, %rd36, 3;
	add.s64 	%rd38, %rd4, %rd37;
	ld.global.f64 	%fd17, [%rd38+-32];
	mul.f64 	%fd18, %fd2, %fd17;
	ld.global.u32 	%r48, [%rd3];
	mul.lo.s32 	%r49, %r48, %r19;
	cvt.s64.s32 	%rd39, %r49;
	add.s64 	%rd40, %rd14, %rd39;
	shl.b64 	%rd41, %rd40, 3;
	add.s64 	%rd42, %rd4, %rd41;
	ld.global.f64 	%fd19, [%rd42+-32];
	sub.f64 	%fd20, %fd19, %fd18;
	st.global.f64 	[%rd42+-32], %fd20;
	ld.global.u32 	%r50, [%rd2];
	mul.lo.s32 	%r51, %r50, %r19;
	cvt.s64.s32 	%rd43, %r51;
	add.s64 	%rd44, %rd14, %rd43;
	shl.b64 	%rd45, %rd44, 3;
	add.s64 	%rd46, %rd4, %rd45;
	ld.global.f64 	%fd21, [%rd46+-24];
	mul.f64 	%fd22, %fd2, %fd21;
	ld.global.u32 	%r52, [%rd3];
	mul.lo.s32 	%r53, %r52, %r19;
	cvt.s64.s32 	%rd47, %r53;
	add.s64 	%rd48, %rd14, %rd47;
	shl.b64 	%rd49, %rd48, 3;
	add.s64 	%rd50, %rd4, %rd49;
	ld.global.f64 	%fd23, [%rd50+-24];
	sub.f64 	%fd24, %fd23, %fd22;
	st.global.f64 	[%rd50+-24], %fd24;
	ld.global.u32 	%r54, [%rd2];
	mul.lo.s32 	%r55, %r54, %r19;
	cvt.s64.s32 	%rd51, %r55;
	add.s64 	%rd52, %rd14, %rd51;
	shl.b64 	%rd53, %rd52, 3;
	add.s64 	%rd54, %rd4, %rd53;
	ld.global.f64 	%fd25, [%rd54+-16];
	mul.f64 	%fd26, %fd2, %fd25;
	ld.global.u32 	%r56, [%rd3];
	mul.lo.s32 	%r57, %r56, %r19;
	cvt.s64.s32 	%rd55, %r57;
	add.s64 	%rd56, %rd14, %rd55;
	shl.b64 	%rd57, %rd56, 3;
	add.s64 	%rd58, %rd4, %rd57;
	ld.global.f64 	%fd27, [%rd58+-16];
	sub.f64 	%fd28, %fd27, %fd26;
	st.global.f64 	[%rd58+-16], %fd28;
	ld.global.u32 	%r58, [%rd2];
	mul.lo.s32 	%r59, %r58, %r19;
	cvt.s64.s32 	%rd59, %r59;
	add.s64 	%rd60, %rd14, %rd59;
	shl.b64 	%rd61, %rd60, 3;
	add.s64 	%rd62, %rd4, %rd61;
	ld.global.f64 	%fd29, [%rd62+-8];
	mul.f64 	%fd30, %fd2, %fd29;
	ld.global.u32 	%r60, [%rd3];
	mul.lo.s32 	%r61, %r60, %r19;
	cvt.s64.s32 	%rd63, %r61;
	add.s64 	%rd64, %rd14, %rd63;
	shl.b64 	%rd65, %rd64, 3;
	add.s64 	%rd66, %rd4, %rd65;
	ld.global.f64 	%fd31, [%rd66+-8];
	sub.f64 	%fd32, %fd31, %fd30;
	st.global.f64 	[%rd66+-8], %fd32;
	ld.global.u32 	%r62, [%rd2];
	mul.lo.s32 	%r63, %r62, %r19;
	cvt.s64.s32 	%rd67, %r63;
	add.s64 	%rd68, %rd14, %rd67;
	shl.b64 	%rd69, %rd68, 3;
	add.s64 	%rd70, %rd4, %rd69;
	ld.global.f64 	%fd33, [%rd70];
	mul.f64 	%fd34, %fd2, %fd33;
	ld.global.u32 	%r64, [%rd3];
	mul.lo.s32 	%r65, %r64, %r19;
	cvt.s64.s32 	%rd71, %r65;
	add.s64 	%rd72, %rd14, %rd71;
	shl.b64 	%rd73, %rd72, 3;
	add.s64 	%rd74, %rd4, %rd73;
	ld.global.f64 	%fd35, [%rd74];
	sub.f64 	%fd36, %fd35, %fd34;
	st.global.f64 	[%rd74], %fd36;
	add.s32 	%r101, %r101, 8;
	add.s32 	%r98, %r98, 8;
	add.s32 	%r97, %r97, 8;
	setp.ne.s32 	%p5, %r97, 0;
	@%p5 bra 	$L__BB4_5;
	add.s32 	%r101, %r98, 1;
$L__BB4_7:
	setp.eq.s32 	%p6, %r4, 0;
	@%p6 bra 	$L__BB4_15;
	and.b32  	%r14, %r3, 3;
	setp.lt.u32 	%p7, %r4, 4;
	@%p7 bra 	$L__BB4_10;
	ld.global.u32 	%r66, [%rd2];
	mad.lo.s32 	%r67, %r66, %r19, %r101;
	mul.wide.s32 	%rd75, %r67, 8;
	add.s64 	%rd76, %rd1, %rd75;
	ld.global.f64 	%fd37, [%rd76];
	mul.f64 	%fd38, %fd2, %fd37;
	ld.global.u32 	%r68, [%rd3];
	mad.lo.s32 	%r69, %r68, %r19, %r101;
	mul.wide.s32 	%rd77, %r69, 8;
	add.s64 	%rd78, %rd1, %rd77;
	ld.global.f64 	%fd39, [%rd78];
	sub.f64 	%fd40, %fd39, %fd38;
	st.global.f64 	[%rd78], %fd40;
	ld.global.u32 	%r70, [%rd2];
	mul.lo.s32 	%r71, %r70, %r19;
	cvt.s64.s32 	%rd79, %r71;
	cvt.s64.s32 	%rd80, %r101;
	add.s64 	%rd81, %rd79, %rd80;
	shl.b64 	%rd82, %rd81, 3;
	add.s64 	%rd83, %rd1, %rd82;
	ld.global.f64 	%fd41, [%rd83+8];
	mul.f64 	%fd42, %fd2, %fd41;
	ld.global.u32 	%r72, [%rd3];
	mul.lo.s32 	%r73, %r72, %r19;
	cvt.s64.s32 	%rd84, %r73;
	add.s64 	%rd85, %rd84, %rd80;
	shl.b64 	%rd86, %rd85, 3;
	add.s64 	%rd87, %rd1, %rd86;
	ld.global.f64 	%fd43, [%rd87+8];
	sub.f64 	%fd44, %fd43, %fd42;
	st.global.f64 	[%rd87+8], %fd44;
	ld.global.u32 	%r74, [%rd2];
	mul.lo.s32 	%r75, %r74, %r19;
	cvt.s64.s32 	%rd88, %r75;
	add.s64 	%rd89, %rd88, %rd80;
	shl.b64 	%rd90, %rd89, 3;
	add.s64 	%rd91, %rd1, %rd90;
	ld.global.f64 	%fd45, [%rd91+16];
	mul.f64 	%fd46, %fd2, %fd45;
	ld.global.u32 	%r76, [%rd3];
	mul.lo.s32 	%r77, %r76, %r19;
	cvt.s64.s32 	%rd92, %r77;
	add.s64 	%rd93, %rd92, %rd80;
	shl.b64 	%rd94, %rd93, 3;
	add.s64 	%rd95, %rd1, %rd94;
	ld.global.f64 	%fd47, [%rd95+16];
	sub.f64 	%fd48, %fd47, %fd46;
	st.global.f64 	[%rd95+16], %fd48;
	ld.global.u32 	%r78, [%rd2];
	mul.lo.s32 	%r79, %r78, %r19;
	cvt.s64.s32 	%rd96, %r79;
	add.s64 	%rd97, %rd96, %rd80;
	shl.b64 	%rd98, %rd97, 3;
	add.s64 	%rd99, %rd1, %rd98;
	ld.global.f64 	%fd49, [%rd99+24];
	mul.f64 	%fd50, %fd2, %fd49;
	ld.global.u32 	%r80, [%rd3];
	mul.lo.s32 	%r81, %r80, %r19;
	cvt.s64.s32 	%rd100, %r81;
	add.s64 	%rd101, %rd100, %rd80;
	shl.b64 	%rd102, %rd101, 3;
	add.s64 	%rd103, %rd1, %rd102;
	ld.global.f64 	%fd51, [%rd103+24];
	sub.f64 	%fd52, %fd51, %fd50;
	st.global.f64 	[%rd103+24], %fd52;
	add.s32 	%r101, %r101, 4;
$L__BB4_10:
	setp.eq.s32 	%p8, %r14, 0;
	@%p8 bra 	$L__BB4_15;
	setp.eq.s32 	%p9, %r14, 1;
	@%p9 bra 	$L__BB4_13;
	ld.global.u32 	%r82, [%rd2];
	mad.lo.s32 	%r83, %r82, %r19, %r101;
	mul.wide.s32 	%rd104, %r83, 8;
	add.s64 	%rd105, %rd1, %rd104;
	ld.global.f64 	%fd53, [%rd105];
	mul.f64 	%fd54, %fd2, %fd53;
	ld.global.u32 	%r84, [%rd3];
	mad.lo.s32 	%r85, %r84, %r19, %r101;
	mul.wide.s32 	%rd106, %r85, 8;
	add.s64 	%rd107, %rd1, %rd106;
	ld.global.f64 	%fd55, [%rd107];
	sub.f64 	%fd56, %fd55, %fd54;
	st.global.f64 	[%rd107], %fd56;
	ld.global.u32 	%r86, [%rd2];
	mul.lo.s32 	%r87, %r86, %r19;
	cvt.s64.s32 	%rd108, %r87;
	cvt.s64.s32 	%rd109, %r101;
	add.s64 	%rd110, %rd108, %rd109;
	shl.b64 	%rd111, %rd110, 3;
	add.s64 	%rd112, %rd1, %rd111;
	ld.global.f64 	%fd57, [%rd112+8];
	mul.f64 	%fd58, %fd2, %fd57;
	ld.global.u32 	%r88, [%rd3];
	mul.lo.s32 	%r89, %r88, %r19;
	cvt.s64.s32 	%rd113, %r89;
	add.s64 	%rd114, %rd113, %rd109;
	shl.b64 	%rd115, %rd114, 3;
	add.s64 	%rd116, %rd1, %rd115;
	ld.global.f64 	%fd59, [%rd116+8];
	sub.f64 	%fd60, %fd59, %fd58;
	st.global.f64 	[%rd116+8], %fd60;
	add.s32 	%r101, %r101, 2;
$L__BB4_13:
	and.b32  	%r90, %r3, 1;
	setp.eq.b32 	%p10, %r90, 1;
	not.pred 	%p11, %p10;
	@%p11 bra 	$L__BB4_15;
	ld.global.u32 	%r91, [%rd2];
	mad.lo.s32 	%r92, %r91, %r19, %r101;
	mul.wide.s32 	%rd117, %r92, 8;
	add.s64 	%rd118, %rd1, %rd117;
	ld.global.f64 	%fd61, [%rd118];
	mul.f64 	%fd62, %fd2, %fd61;
	ld.global.u32 	%r93, [%rd3];
	mad.lo.s32 	%r94, %r93, %r19, %r101;
	mul.wide.s32 	%rd119, %r94, 8;
	add.s64 	%rd120, %rd1, %rd119;
	ld.global.f64 	%fd63, [%rd120];
	sub.f64 	%fd64, %fd63, %fd62;
	st.global.f64 	[%rd120], %fd64;
$L__BB4_15:
	ld.global.u32 	%r95, [%rd3];
	mad.lo.s32 	%r96, %r95, %r19, %r20;
	mul.wide.s32 	%rd121, %r96, 8;
	add.s64 	%rd122, %rd1, %rd121;
	st.global.f64 	[%rd122], %fd2;
$L__BB4_16:
	ret;

}
	// .globl	_Z27kernel_forward_substitutionPdPiS_S_ii
.visible .entry _Z27kernel_forward_substitutionPdPiS_S_ii(
	.param .u64 .ptr .align 1 _Z27kernel_forward_substitutionPdPiS_S_ii_param_0,
	.param .u64 .ptr .align 1 _Z27kernel_forward_substitutionPdPiS_S_ii_param_1,
	.param .u64 .ptr .align 1 _Z27kernel_forward_substitutionPdPiS_S_ii_param_2,
	.param .u64 .ptr .align 1 _Z27kernel_forward_substitutionPdPiS_S_ii_param_3,
	.param .u32 _Z27kernel_forward_substitutionPdPiS_S_ii_param_4,
	.param .u32 _Z27kernel_forward_substitutionPdPiS_S_ii_param_5
)
{
	.reg .pred 	%p<11>;
	.reg .b32 	%r<44>;
	.reg .b64 	%rd<47>;
	.reg .b64 	%fd<70>;

	ld.param.u64 	%rd5, [_Z27kernel_forward_substitutionPdPiS_S_ii_param_0];
	ld.param.u64 	%rd6, [_Z27kernel_forward_substitutionPdPiS_S_ii_param_1];
	ld.param.u64 	%rd4, [_Z27kernel_forward_substitutionPdPiS_S_ii_param_2];
	ld.param.u64 	%rd7, [_Z27kernel_forward_substitutionPdPiS_S_ii_param_3];
	ld.param.u32 	%r22, [_Z27kernel_forward_substitutionPdPiS_S_ii_param_4];
	ld.param.u32 	%r23, [_Z27kernel_forward_substitutionPdPiS_S_ii_param_5];
	cvta.to.global.u64 	%rd1, %rd5;
	cvta.to.global.u64 	%rd2, %rd7;
	cvta.to.global.u64 	%rd3, %rd6;
	mov.u32 	%r24, %ctaid.x;
	mov.u32 	%r25, %ntid.x;
	mov.u32 	%r26, %tid.x;
	mad.lo.s32 	%r1, %r24, %r25, %r26;
	setp.ge.s32 	%p1, %r1, %r22;
	@%p1 bra 	$L__BB5_15;
	setp.gt.s32 	%p2, %r1, 0;
	@%p2 bra 	$L__BB5_3;
	mul.wide.s32 	%rd8, %r1, 4;
	add.s64 	%rd9, %rd3, %rd8;
	ld.global.u32 	%r43, [%rd9];
	mov.f64 	%fd69, 0d0000000000000000;
	bra.uni 	$L__BB5_14;
$L__BB5_3:
	mul.wide.u32 	%rd10, %r1, 4;
	add.s64 	%rd11, %rd3, %rd10;
	ld.global.u32 	%r43, [%rd11];
	mul.lo.s32 	%r4, %r43, %r22;
	and.b32  	%r5, %r1, 7;
	setp.lt.u32 	%p3, %r1, 8;
	mov.f64 	%fd69, 0d0000000000000000;
	mov.b32 	%r41, 0;
	@%p3 bra 	$L__BB5_6;
	and.b32  	%r41, %r1, 2147483640;
	neg.s32 	%r39, %r41;
	shl.b32 	%r8, %r22, 3;
	mov.f64 	%fd69, 0d0000000000000000;
	mul.wide.s32 	%rd16, %r22, 8;
	mov.u32 	%r37, %r4;
	mov.u32 	%r38, %r23;
$L__BB5_5:
	.pragma "nounroll";
	mul.wide.s32 	%rd12, %r37, 8;
	add.s64 	%rd13, %rd1, %rd12;
	ld.global.f64 	%fd17, [%rd13];
	mul.wide.s32 	%rd14, %r38, 8;
	add.s64 	%rd15, %rd2, %rd14;
	ld.global.f64 	%fd18, [%rd15];
	fma.rn.f64 	%fd19, %fd17, %fd18, %fd69;
	ld.global.f64 	%fd20, [%rd13+8];
	add.s64 	%rd17, %rd15, %rd16;
	ld.global.f64 	%fd21, [%rd17];
	fma.rn.f64 	%fd22, %fd20, %fd21, %fd19;
	ld.global.f64 	%fd23, [%rd13+16];
	add.s64 	%rd18, %rd17, %rd16;
	ld.global.f64 	%fd24, [%rd18];
	fma.rn.f64 	%fd25, %fd23, %fd24, %fd22;
	ld.global.f64 	%fd26, [%rd13+24];
	add.s64 	%rd19, %rd18, %rd16;
	ld.global.f64 	%fd27, [%rd19];
	fma.rn.f64 	%fd28, %fd26, %fd27, %fd25;
	ld.global.f64 	%fd29, [%rd13+32];
	add.s64 	%rd20, %rd19, %rd16;
	ld.global.f64 	%fd30, [%rd20];
	fma.rn.f64 	%fd31, %fd29, %fd30, %fd28;
	ld.global.f64 	%fd32, [%rd13+40];
	add.s64 	%rd21, %rd20, %rd16;
	ld.global.f64 	%fd33, [%rd21];
	fma.rn.f64 	%fd34, %fd32, %fd33, %fd31;
	ld.global.f64 	%fd35, [%rd13+48];
	add.s64 	%rd22, %rd21, %rd16;
	ld.global.f64 	%fd36, [%rd22];
	fma.rn.f64 	%fd37, %fd35, %fd36, %fd34;
	ld.global.f64 	%fd38, [%rd13+56];
	add.s64 	%rd23, %rd22, %rd16;
	ld.global.f64 	%fd39, [%rd23];
	fma.rn.f64 	%fd69, %fd38, %fd39, %fd37;
	add.s32 	%r39, %r39, 8;
	add.s32 	%r38, %r38, %r8;
	add.s32 	%r37, %r37, 8;
	setp.ne.s32 	%p4, %r39, 0;
	@%p4 bra 	$L__BB5_5;
$L__BB5_6:
	setp.eq.s32 	%p5, %r5, 0;
	@%p5 bra 	$L__BB5_14;
	and.b32  	%r16, %r1, 3;
	setp.lt.u32 	%p6, %r5, 4;
	@%p6 bra 	$L__BB5_9;
	add.s32 	%r28, %r4, %r41;
	mul.wide.s32 	%rd24, %r28, 8;
	add.s64 	%rd25, %rd1, %rd24;
	ld.global.f64 	%fd41, [%rd25];
	mad.lo.s32 	%r29, %r41, %r22, %r23;
	mul.wide.s32 	%rd26, %r29, 8;
	add.s64 	%rd27, %rd2, %rd26;
	ld.global.f64 	%fd42, [%rd27];
	fma.rn.f64 	%fd43, %fd41, %fd42, %fd69;
	ld.global.f64 	%fd44, [%rd25+8];
	mul.wide.s32 	%rd28, %r22, 8;
	add.s64 	%rd29, %rd27, %rd28;
	ld.global.f64 	%fd45, [%rd29];
	fma.rn.f64 	%fd46, %fd44, %fd45, %fd43;
	ld.global.f64 	%fd47, [%rd25+16];
	add.s64 	%rd30, %rd29, %rd28;
	ld.global.f64 	%fd48, [%rd30];
	fma.rn.f64 	%fd49, %fd47, %fd48, %fd46;
	ld.global.f64 	%fd50, [%rd25+24];
	add.s64 	%rd31, %rd30, %rd28;
	ld.global.f64 	%fd51, [%rd31];
	fma.rn.f64 	%fd69, %fd50, %fd51, %fd49;
	add.s32 	%r41, %r41, 4;
$L__BB5_9:
	setp.eq.s32 	%p7, %r16, 0;
	@%p7 bra 	$L__BB5_14;
	setp.eq.s32 	%p8, %r16, 1;
	@%p8 bra 	$L__BB5_12;
	add.s32 	%r30, %r4, %r41;
	mul.wide.s32 	%rd32, %r30, 8;
	add.s64 	%rd33, %rd1, %rd32;
	ld.global.f64 	%fd53, [%rd33];
	mad.lo.s32 	%r31, %r41, %r22, %r23;
	mul.wide.s32 	%rd34, %r31, 8;
	add.s64 	%rd35, %rd2, %rd34;
	ld.global.f64 	%fd54, [%rd35];
	fma.rn.f64 	%fd55, %fd53, %fd54, %fd69;
	ld.global.f64 	%fd56, [%rd33+8];
	mul.wide.s32 	%rd36, %r22, 8;
	add.s64 	%rd37, %rd35, %rd36;
	ld.global.f64 	%fd57, [%rd37];
	fma.rn.f64 	%fd69, %fd56, %fd57, %fd55;
	add.s32 	%r41, %r41, 2;
$L__BB5_12:
	and.b32  	%r32, %r1, 1;
	setp.eq.b32 	%p9, %r32, 1;
	not.pred 	%p10, %p9;
	@%p10 bra 	$L__BB5_14;
	add.s32 	%r33, %r4, %r41;
	mul.wide.s32 	%rd38, %r33, 8;
	add.s64 	%rd39, %rd1, %rd38;
	ld.global.f64 	%fd58, [%rd39];
	mad.lo.s32 	%r34, %r41, %r22, %r23;
	mul.wide.s32 	%rd40, %r34, 8;
	add.s64 	%rd41, %rd2, %rd40;
	ld.global.f64 	%fd59, [%rd41];
	fma.rn.f64 	%fd69, %fd58, %fd59, %fd69;
$L__BB5_14:
	mad.lo.s32 	%r35, %r43, %r22, %r23;
	cvta.to.global.u64 	%rd42, %rd4;
	mul.wide.s32 	%rd43, %r35, 8;
	add.s64 	%rd44, %rd42, %rd43;
	ld.global.f64 	%fd60, [%rd44];
	sub.f64 	%fd61, %fd60, %fd69;
	mad.lo.s32 	%r36, %r22, %r1, %r23;
	mul.wide.s32 	%rd45, %r36, 8;
	add.s64 	%rd46, %rd2, %rd45;
	st.global.f64 	[%rd46], %fd61;
$L__BB5_15:
	ret;

}
	// .globl	_Z28kernel_backward_substitutionPdS_S_ii
.visible .entry _Z28kernel_backward_substitutionPdS_S_ii(
	.param .u64 .ptr .align 1 _Z28kernel_backward_substitutionPdS_S_ii_param_0,
	.param .u64 .ptr .align 1 _Z28kernel_backward_substitutionPdS_S_ii_param_1,
	.param .u64 .ptr .align 1 _Z28kernel_backward_substitutionPdS_S_ii_param_2,
	.param .u32 _Z28kernel_backward_substitutionPdS_S_ii_param_3,
	.param .u32 _Z28kernel_backward_substitutionPdS_S_ii_param_4
)
{
	.reg .pred 	%p<12>;
	.reg .b32 	%r<50>;
	.reg .b64 	%rd<42>;
	.reg .b64 	%fd<73>;

	ld.param.u64 	%rd4, [_Z28kernel_backward_substitutionPdS_S_ii_param_0];
	ld.param.u64 	%rd3, [_Z28kernel_backward_substitutionPdS_S_ii_param_1];
	ld.param.u64 	%rd5, [_Z28kernel_backward_substitutionPdS_S_ii_param_2];
	ld.param.u32 	%r25, [_Z28kernel_backward_substitutionPdS_S_ii_param_3];
	ld.param.u32 	%r26, [_Z28kernel_backward_substitutionPdS_S_ii_param_4];
	cvta.to.global.u64 	%rd1, %rd5;
	cvta.to.global.u64 	%rd2, %rd4;
	mov.u32 	%r27, %ctaid.x;
	mov.u32 	%r28, %ntid.x;
	mov.u32 	%r29, %tid.x;
	mad.lo.s32 	%r1, %r27, %r28, %r29;
	not.b32 	%r30, %r1;
	add.s32 	%r2, %r25, %r30;
	setp.lt.s32 	%p1, %r2, 0;
	@%p1 bra 	$L__BB6_15;
	sub.s32 	%r47, %r25, %r1;
	setp.ge.s32 	%p2, %r47, %r25;
	mov.f64 	%fd72, 0d0000000000000000;
	@%p2 bra 	$L__BB6_13;
	mul.lo.s32 	%r4, %r2, %r25;
	add.s32 	%r31, %r1, -1;
	and.b32  	%r5, %r1, 7;
	setp.lt.u32 	%p3, %r31, 7;
	mov.f64 	%fd72, 0d0000000000000000;
	@%p3 bra 	$L__BB6_5;
	mul.lo.s32 	%r32, %r25, %r47;
	add.s32 	%r45, %r26, %r32;
	shl.b32 	%r7, %r25, 3;
	sub.s32 	%r44, %r32, %r1;
	and.b32  	%r33, %r1, -8;
	neg.s32 	%r43, %r33;
	mov.f64 	%fd72, 0d0000000000000000;
	mul.wide.s32 	%rd10, %r25, 8;
$L__BB6_4:
	.pragma "nounroll";
	mul.wide.s32 	%rd6, %r44, 8;
	add.s64 	%rd7, %rd2, %rd6;
	ld.global.f64 	%fd18, [%rd7];
	mul.wide.s32 	%rd8, %r45, 8;
	add.s64 	%rd9, %rd1, %rd8;
	ld.global.f64 	%fd19, [%rd9];
	fma.rn.f64 	%fd20, %fd18, %fd19, %fd72;
	ld.global.f64 	%fd21, [%rd7+8];
	add.s64 	%rd11, %rd9, %rd10;
	ld.global.f64 	%fd22, [%rd11];
	fma.rn.f64 	%fd23, %fd21, %fd22, %fd20;
	ld.global.f64 	%fd24, [%rd7+16];
	add.s64 	%rd12, %rd11, %rd10;
	ld.global.f64 	%fd25, [%rd12];
	fma.rn.f64 	%fd26, %fd24, %fd25, %fd23;
	ld.global.f64 	%fd27, [%rd7+24];
	add.s64 	%rd13, %rd12, %rd10;
	ld.global.f64 	%fd28, [%rd13];
	fma.rn.f64 	%fd29, %fd27, %fd28, %fd26;
	ld.global.f64 	%fd30, [%rd7+32];
	add.s64 	%rd14, %rd13, %rd10;
	ld.global.f64 	%fd31, [%rd14];
	fma.rn.f64 	%fd32, %fd30, %fd31, %fd29;
	ld.global.f64 	%fd33, [%rd7+40];
	add.s64 	%rd15, %rd14, %rd10;
	ld.global.f64 	%fd34, [%rd15];
	fma.rn.f64 	%fd35, %fd33, %fd34, %fd32;
	ld.global.f64 	%fd36, [%rd7+48];
	add.s64 	%rd16, %rd15, %rd10;
	ld.global.f64 	%fd37, [%rd16];
	fma.rn.f64 	%fd38, %fd36, %fd37, %fd35;
	ld.global.f64 	%fd39, [%rd7+56];
	add.s64 	%rd17, %rd16, %rd10;
	ld.global.f64 	%fd40, [%rd17];
	fma.rn.f64 	%fd72, %fd39, %fd40, %fd38;
	add.s32 	%r47, %r47, 8;
	add.s32 	%r45, %r45, %r7;
	add.s32 	%r44, %r44, 8;
	add.s32 	%r43, %r43, 8;
	setp.ne.s32 	%p4, %r43, 0;
	@%p4 bra 	$L__BB6_4;
$L__BB6_5:
	setp.eq.s32 	%p5, %r5, 0;
	@%p5 bra 	$L__BB6_13;
	and.b32  	%r19, %r1, 3;
	setp.lt.u32 	%p6, %r5, 4;
	@%p6 bra 	$L__BB6_8;
	add.s32 	%r34, %r47, %r4;
	mul.wide.s32 	%rd18, %r34, 8;
	add.s64 	%rd19, %rd2, %rd18;
	ld.global.f64 	%fd42, [%rd19];
	mad.lo.s32 	%r35, %r47, %r25, %r26;
	mul.wide.s32 	%rd20, %r35, 8;
	add.s64 	%rd21, %rd1, %rd20;
	ld.global.f64 	%fd43, [%rd21];
	fma.rn.f64 	%fd44, %fd42, %fd43, %fd72;
	ld.global.f64 	%fd45, [%rd19+8];
	mul.wide.s32 	%rd22, %r25, 8;
	add.s64 	%rd23, %rd21, %rd22;
	ld.global.f64 	%fd46, [%rd23];
	fma.rn.f64 	%fd47, %fd45, %fd46, %fd44;
	ld.global.f64 	%fd48, [%rd19+16];
	add.s64 	%rd24, %rd23, %rd22;
	ld.global.f64 	%fd49, [%rd24];
	fma.rn.f64 	%fd50, %fd48, %fd49, %fd47;
	ld.global.f64 	%fd51, [%rd19+24];
	add.s64 	%rd25, %rd24, %rd22;
	ld.global.f64 	%fd52, [%rd25];
	fma.rn.f64 	%fd72, %fd51, %fd52, %fd50;
	add.s32 	%r47, %r47, 4;
$L__BB6_8:
	setp.eq.s32 	%p7, %r19, 0;
	@%p7 bra 	$L__BB6_13;
	setp.eq.s32 	%p8, %r19, 1;
	@%p8 bra 	$L__BB6_11;
	add.s32 	%r36, %r47, %r4;
	mul.wide.s32 	%rd26, %r36, 8;
	add.s64 	%rd27, %rd2, %rd26;
	ld.global.f64 	%fd54, [%rd27];
	mad.lo.s32 	%r37, %r47, %r25, %r26;
	mul.wide.s32 	%rd28, %r37, 8;
	add.s64 	%rd29, %rd1, %rd28;
	ld.global.f64 	%fd55, [%rd29];
	fma.rn.f64 	%fd56, %fd54, %fd55, %fd72;
	ld.global.f64 	%fd57, [%rd27+8];
	mul.wide.s32 	%rd30, %r25, 8;
	add.s64 	%rd31, %rd29, %rd30;
	ld.global.f64 	%fd58, [%rd31];
	fma.rn.f64 	%fd72, %fd57, %fd58, %fd56;
	add.s32 	%r47, %r47, 2;
$L__BB6_11:
	and.b32  	%r38, %r1, 1;
	setp.eq.b32 	%p9, %r38, 1;
	not.pred 	%p10, %p9;
	@%p10 bra 	$L__BB6_13;
	add.s32 	%r39, %r47, %r4;
	mul.wide.s32 	%rd32, %r39, 8;
	add.s64 	%rd33, %rd2, %rd32;
	ld.global.f64 	%fd59, [%rd33];
	mad.lo.s32 	%r40, %r47, %r25, %r26;
	mul.wide.s32 	%rd34, %r40, 8;
	add.s64 	%rd35, %rd1, %rd34;
	ld.global.f64 	%fd60, [%rd35];
	fma.rn.f64 	%fd72, %fd59, %fd60, %fd72;
$L__BB6_13:
	mul.lo.s32 	%r24, %r2, %r25;
	add.s32 	%r41, %r24, %r2;
	mul.wide.s32 	%rd36, %r41, 8;
	add.s64 	%rd37, %rd2, %rd36;
	ld.global.f64 	%fd13, [%rd37];
	abs.f64 	%fd61, %fd13;
	setp.leu.f64 	%p11, %fd61, 0d3D719799812DEA11;
	@%p11 bra 	$L__BB6_15;
	add.s32 	%r42, %r24, %r26;
	cvta.to.global.u64 	%rd38, %rd3;
	mul.wide.s32 	%rd39, %r42, 8;
	add.s64 	%rd40, %rd38, %rd39;
	ld.global.f64 	%fd62, [%rd40];
	sub.f64 	%fd63, %fd62, %fd72;
	div.rn.f64 	%fd64, %fd63, %fd13;
	add.s64 	%rd41, %rd1, %rd39;
	st.global.f64 	[%rd41], %fd64;
$L__BB6_15:
	ret;

}
	// .globl	_Z17kernel_transponerPdS_ii
.visible .entry _Z17kernel_transponerPdS_ii(
	.param .u64 .ptr .align 1 _Z17kernel_transponerPdS_ii_param_0,
	.param .u64 .ptr .align 1 _Z17kernel_transponerPdS_ii_param_1,
	.param .u32 _Z17kernel_transponerPdS_ii_param_2,
	.param .u32 _Z17kernel_transponerPdS_ii_param_3
)
{
	.reg .pred 	%p<4>;
	.reg .b32 	%r<15>;
	.reg .b64 	%rd<9>;
	.reg .b64 	%fd<2>;

	ld.param.u64 	%rd1, [_Z17kernel_transponerPdS_ii_param_0];
	ld.param.u64 	%rd2, [_Z17kernel_transponerPdS_ii_param_1];
	ld.param.u32 	%r5, [_Z17kernel_transponerPdS_ii_param_2];
	ld.param.u32 	%r4, [_Z17kernel_transponerPdS_ii_param_3];
	mov.u32 	%r6, %ctaid.x;
	mov.u32 	%r7, %ntid.x;
	mov.u32 	%r8, %tid.x;
	mad.lo.s32 	%r1, %r6, %r7, %r8;
	mov.u32 	%r9, %ctaid.y;
	mov.u32 	%r10, %ntid.y;
	mov.u32 	%r11, %tid.y;
	mad.lo.s32 	%r12, %r9, %r10, %r11;
	setp.ge.s32 	%p1, %r1, %r4;
	setp.ge.s32 	%p2, %r12, %r5;
	or.pred  	%p3, %p1, %p2;
	@%p3 bra 	$L__BB7_2;
	cvta.to.global.u64 	%rd3, %rd1;
	cvta.to.global.u64 	%rd4, %rd2;
	mad.lo.s32 	%r13, %r4, %r12, %r1;
	mad.lo.s32 	%r14, %r5, %r1, %r12;
	mul.wide.s32 	%rd5, %r13, 8;
	add.s64 	%rd6, %rd3, %rd5;
	ld.global.f64 	%fd1, [%rd6];
	mul.wide.s32 	%rd7, %r14, 8;
	add.s64 	%rd8, %rd4, %rd7;
	st.global.f64 	[%rd8], %fd1;
$L__BB7_2:
	ret;

}
	// .globl	_Z18kernel_multiplicarPdS_S_iii
.visible .entry _Z18kernel_multiplicarPdS_S_iii(
	.param .u64 .ptr .align 1 _Z18kernel_multiplicarPdS_S_iii_param_0,
	.param .u64 .ptr .align 1 _Z18kernel_multiplicarPdS_S_iii_param_1,
	.param .u64 .ptr .align 1 _Z18kernel_multiplicarPdS_S_iii_param_2,
	.param .u32 _Z18kernel_multiplicarPdS_S_iii_param_3,
	.param .u32 _Z18kernel_multiplicarPdS_S_iii_param_4,
	.param .u32 _Z18kernel_multiplicarPdS_S_iii_param_5
)
{
	.reg .pred 	%p<13>;
	.reg .b32 	%r<41>;
	.reg .b64 	%rd<53>;
	.reg .b64 	%fd<68>;

	ld.param.u64 	%rd7, [_Z18kernel_multiplicarPdS_S_iii_param_0];
	ld.param.u64 	%rd8, [_Z18kernel_multiplicarPdS_S_iii_param_1];
	ld.param.u64 	%rd6, [_Z18kernel_multiplicarPdS_S_iii_param_2];
	ld.param.u32 	%r20, [_Z18kernel_multiplicarPdS_S_iii_param_3];
	ld.param.u32 	%r18, [_Z18kernel_multiplicarPdS_S_iii_param_4];
	ld.param.u32 	%r19, [_Z18kernel_multiplicarPdS_S_iii_param_5];
	cvta.to.global.u64 	%rd1, %rd8;
	cvta.to.global.u64 	%rd2, %rd7;
	mov.u32 	%r21, %ctaid.y;
	mov.u32 	%r22, %ntid.y;
	mov.u32 	%r23, %tid.y;
	mad.lo.s32 	%r1, %r21, %r22, %r23;
	mov.u32 	%r24, %ctaid.x;
	mov.u32 	%r25, %ntid.x;
	mov.u32 	%r26, %tid.x;
	mad.lo.s32 	%r2, %r24, %r25, %r26;
	setp.ge.s32 	%p1, %r1, %r20;
	setp.ge.s32 	%p2, %r2, %r19;
	or.pred  	%p3, %p1, %p2;
	@%p3 bra 	$L__BB8_14;
	mul.lo.s32 	%r3, %r18, %r1;
	setp.lt.s32 	%p4, %r18, 1;
	mov.f64 	%fd67, 0d0000000000000000;
	@%p4 bra 	$L__BB8_13;
	and.b32  	%r4, %r18, 7;
	setp.lt.u32 	%p5, %r18, 8;
	mov.f64 	%fd67, 0d0000000000000000;
	mov.b32 	%r39, 0;
	@%p5 bra 	$L__BB8_5;
	and.b32  	%r39, %r18, 2147483640;
	neg.s32 	%r37, %r39;
	shl.b32 	%r7, %r19, 3;
	mul.wide.u32 	%rd9, %r3, 8;
	add.s64 	%rd10, %rd9, %rd2;
	add.s64 	%rd52, %rd10, 32;
	mov.f64 	%fd67, 0d0000000000000000;
	mul.wide.s32 	%rd13, %r19, 8;
	mov.u32 	%r36, %r2;
$L__BB8_4:
	.pragma "nounroll";
	ld.global.f64 	%fd17, [%rd52+-32];
	mul.wide.s32 	%rd11, %r36, 8;
	add.s64 	%rd12, %rd1, %rd11;
	ld.global.f64 	%fd18, [%rd12];
	fma.rn.f64 	%fd19, %fd17, %fd18, %fd67;
	ld.global.f64 	%fd20, [%rd52+-24];
	add.s64 	%rd14, %rd12, %rd13;
	ld.global.f64 	%fd21, [%rd14];
	fma.rn.f64 	%fd22, %fd20, %fd21, %fd19;
	ld.global.f64 	%fd23, [%rd52+-16];
	add.s64 	%rd15, %rd14, %rd13;
	ld.global.f64 	%fd24, [%rd15];
	fma.rn.f64 	%fd25, %fd23, %fd24, %fd22;
	ld.global.f64 	%fd26, [%rd52+-8];
	add.s64 	%rd16, %rd15, %rd13;
	ld.global.f64 	%fd27, [%rd16];
	fma.rn.f64 	%fd28, %fd26, %fd27, %fd25;
	ld.global.f64 	%fd29, [%rd52];
	add.s64 	%rd17, %rd16, %rd13;
	ld.global.f64 	%fd30, [%rd17];
	fma.rn.f64 	%fd31, %fd29, %fd30, %fd28;
	ld.global.f64 	%fd32, [%rd52+8];
	add.s64 	%rd18, %rd17, %rd13;
	ld.global.f64 	%fd33, [%rd18];
	fma.rn.f64 	%fd34, %fd32, %fd33, %fd31;
	ld.global.f64 	%fd35, [%rd52+16];
	add.s64 	%rd19, %rd18, %rd13;
	ld.global.f64 	%fd36, [%rd19];
	fma.rn.f64 	%fd37, %fd35, %fd36, %fd34;
	ld.global.f64 	%fd38, [%rd52+24];
	add.s64 	%rd20, %rd19, %rd13;
	ld.global.f64 	%fd39, [%rd20];
	fma.rn.f64 	%fd67, %fd38, %fd39, %fd37;
	add.s32 	%r37, %r37, 8;
	add.s32 	%r36, %r36, %r7;
	add.s64 	%rd52, %rd52, 64;
	setp.ne.s32 	%p6, %r37, 0;
	@%p6 bra 	$L__BB8_4;
$L__BB8_5:
	setp.eq.s32 	%p7, %r4, 0;
	@%p7 bra 	$L__BB8_13;
	and.b32  	%r13, %r18, 3;
	setp.lt.u32 	%p8, %r4, 4;
	@%p8 bra 	$L__BB8_8;
	add.s32 	%r28, %r39, %r3;
	mul.wide.u32 	%rd21, %r28, 8;
	add.s64 	%rd22, %rd2, %rd21;
	ld.global.f64 	%fd41, [%rd22];
	mad.lo.s32 	%r29, %r39, %r19, %r2;
	mul.wide.s32 	%rd23, %r29, 8;
	add.s64 	%rd24, %rd1, %rd23;
	ld.global.f64 	%fd42, [%rd24];
	fma.rn.f64 	%fd43, %fd41, %fd42, %fd67;
	cvt.u64.u32 	%rd25, %r3;
	cvt.u64.u32 	%rd26, %r39;
	add.s64 	%rd27, %rd26, %rd25;
	shl.b64 	%rd28, %rd27, 3;
	add.s64 	%rd29, %rd2, %rd28;
	ld.global.f64 	%fd44, [%rd29+8];
	mul.wide.s32 	%rd30, %r19, 8;
	add.s64 	%rd31, %rd24, %rd30;
	ld.global.f64 	%fd45, [%rd31];
	fma.rn.f64 	%fd46, %fd44, %fd45, %fd43;
	ld.global.f64 	%fd47, [%rd29+16];
	add.s64 	%rd32, %rd31, %rd30;
	ld.global.f64 	%fd48, [%rd32];
	fma.rn.f64 	%fd49, %fd47, %fd48, %fd46;
	ld.global.f64 	%fd50, [%rd29+24];
	add.s64 	%rd33, %rd32, %rd30;
	ld.global.f64 	%fd51, [%rd33];
	fma.rn.f64 	%fd67, %fd50, %fd51, %fd49;
	add.s32 	%r39, %r39, 4;
$L__BB8_8:
	setp.eq.s32 	%p9, %r13, 0;
	@%p9 bra 	$L__BB8_13;
	setp.eq.s32 	%p10, %r13, 1;
	@%p10 bra 	$L__BB8_11;
	add.s32 	%r30, %r39, %r3;
	mul.wide.u32 	%rd34, %r30, 8;
	add.s64 	%rd35, %rd2, %rd34;
	ld.global.f64 	%fd53, [%rd35];
	mad.lo.s32 	%r31, %r39, %r19, %r2;
	mul.wide.s32 	%rd36, %r31, 8;
	add.s64 	%rd37, %rd1, %rd36;
	ld.global.f64 	%fd54, [%rd37];
	fma.rn.f64 	%fd55, %fd53, %fd54, %fd67;
	cvt.u64.u32 	%rd38, %r3;
	cvt.u64.u32 	%rd39, %r39;
	add.s64 	%rd40, %rd39, %rd38;
	shl.b64 	%rd41, %rd40, 3;
	add.s64 	%rd42, %rd2, %rd41;
	ld.global.f64 	%fd56, [%rd42+8];
	mul.wide.s32 	%rd43, %r19, 8;
	add.s64 	%rd44, %rd37, %rd43;
	ld.global.f64 	%fd57, [%rd44];
	fma.rn.f64 	%fd67, %fd56, %fd57, %fd55;
	add.s32 	%r39, %r39, 2;
$L__BB8_11:
	and.b32  	%r32, %r18, 1;
	setp.eq.b32 	%p11, %r32, 1;
	not.pred 	%p12, %p11;
	@%p12 bra 	$L__BB8_13;
	add.s32 	%r33, %r39, %r3;
	mul.wide.u32 	%rd45, %r33, 8;
	add.s64 	%rd46, %rd2, %rd45;
	ld.global.f64 	%fd58, [%rd46];
	mad.lo.s32 	%r34, %r39, %r19, %r2;
	mul.wide.s32 	%rd47, %r34, 8;
	add.s64 	%rd48, %rd1, %rd47;
	ld.global.f64 	%fd59, [%rd48];
	fma.rn.f64 	%fd67, %fd58, %fd59, %fd67;
$L__BB8_13:
	mad.lo.s32 	%r35, %r19, %r1, %r2;
	cvta.to.global.u64 	%rd49, %rd6;
	mul.wide.s32 	%rd50, %r35, 8;
	add.s64 	%rd51, %rd49, %rd50;
	st.global.f64 	[%rd51], %fd67;
$L__BB8_14:
	ret;

}


// ===== COMPILED SASS (sm_100) =====

	.target	sm_100

	.elftype	@"ET_EXEC"


//--------------------- .note.nv.tkinfo           --------------------------
	.section	.note.nv.tkinfo,"",@"SHT_NOTE"
	.sectionflags	@"SHF_NOTE_NV_TKINFO"
	.tkinfo
        /*0018*/ 	.word	0x00000002
        /*0030*/ 	.string	""
        /*0030*/ 	.string	"ptxas"
        /*0030*/ 	.string	"Cuda compilation tools, release 13.0, V13.0.88"
        /*0030*/ 	.string	"Build cuda_13.0.r13.0/compiler.36424714_0"
        /*0030*/ 	.string	"-arch sm_100 -m 64 "



//--------------------- .note.nv.cuinfo           --------------------------
	.section	.note.nv.cuinfo,"",@"SHT_NOTE"
	.sectionflags	@"SHF_NOTE_NV_CUINFO"
        /*0018*/ 	.short	0x0002
        /*001a*/ 	.short	0x0064
        /*001c*/ 	.short	0x0082
	.zero		2


//--------------------- .nv.info                  --------------------------
	.section	.nv.info,"",@"SHT_CUDA_INFO"
	.align	4


	//----- nvinfo : EIATTR_REGCOUNT
	.align		4
        /*0000*/ 	.byte	0x04, 0x2f
        /*0002*/ 	.short	(.L_1 - .L_0)
	.align		4
.L_0:
        /*0004*/ 	.word	index@(_Z21kernel_find_max_pivotPdiiiiS_Pi)
        /*0008*/ 	.word	0x00000010


	//----- nvinfo : EIATTR_FRAME_SIZE
	.align		4
.L_1:
        /*000c*/ 	.byte	0x04, 0x11
        /*000e*/ 	.short	(.L_3 - .L_2)
	.align		4
.L_2:
        /*0010*/ 	.word	index@(_Z21kernel_find_max_pivotPdiiiiS_Pi)
        /*0014*/ 	.word	0x00000000


	//----- nvinfo : EIATTR_REGCOUNT
	.align		4
.L_3:
        /*0018*/ 	.byte	0x04, 0x2f
        /*001a*/ 	.short	(.L_5 - .L_4)
	.align		4
.L_4:
        /*001c*/ 	.word	index@(_Z16kernel_swap_rowsPdiii)
        /*0020*/ 	.word	0x0000000c


	//----- nvinfo : EIATTR_FRAME_SIZE
	.align		4
.L_5:
        /*0024*/ 	.byte	0x04, 0x11
        /*0026*/ 	.short	(.L_7 - .L_6)
	.align		4
.L_6:
        /*0028*/ 	.word	index@(_Z16kernel_swap_rowsPdiii)
        /*002c*/ 	.word	0x00000000


	//----- nvinfo : EIATTR_REGCOUNT
	.align		4
.L_7:
        /*0030*/ 	.byte	0x04, 0x2f
        /*0032*/ 	.short	(.L_9 - .L_8)
	.align		4
.L_8:
        /*0034*/ 	.word	index@(_Z34kernel_eliminacion_gaussiana_rangoPdiiii)
        /*0038*/ 	.word	0x0000001a


	//----- nvinfo : EIATTR_FRAME_SIZE
	.align		4
.L_9:
        /*003c*/ 	.byte	0x04, 0x11
        /*003e*/ 	.short	(.L_11 - .L_10)
	.align		4
.L_10:
        /*0040*/ 	.word	index@($__internal_2_$__cuda_sm20_div_rn_f64_full)
        /*0044*/ 	.word	0x00000000


	//----- nvinfo : EIATTR_FRAME_SIZE
	.align		4
.L_11:
        /*0048*/ 	.byte	0x04, 0x11
        /*004a*/ 	.short	(.L_13 - .L_12)
	.align		4
.L_12:
        /*004c*/ 	.word	index@(_Z34kernel_eliminacion_gaussiana_rangoPdiiii)
        /*0050*/ 	.word	0x00000000


	//----- nvinfo : EIATTR_REGCOUNT
	.align		4
.L_13:
        /*0054*/ 	.byte	0x04, 0x2f
        /*0056*/ 	.short	(.L_15 - .L_14)
	.align		4
.L_14:
        /*0058*/ 	.word	index@(_Z17kernel_find_pivotPdPiiiS0_S_)
        /*005c*/ 	.word	0x0000000e


	//----- nvinfo : EIATTR_FRAME_SIZE
	.align		4
.L_15:
        /*0060*/ 	.byte	0x04, 0x11
        /*0062*/ 	.short	(.L_17 - .L_16)
	.align		4
.L_16:
        /*0064*/ 	.word	index@(_Z17kernel_find_pivotPdPiiiS0_S_)
        /*0068*/ 	.word	0x00000000


	//----- nvinfo : EIATTR_REGCOUNT
	.align		4
.L_17:
        /*006c*/ 	.byte	0x04, 0x2f
        /*006e*/ 	.short	(.L_19 - .L_18)
	.align		4
.L_18:
        /*0070*/ 	.word	index@(_Z28kernel_lu_decomposition_stepPdPiii)
        /*0074*/ 	.word	0x0000001d


	//----- nvinfo : EIATTR_FRAME_SIZE
	.align		4
.L_19:
        /*0078*/ 	.byte	0x04, 0x11
        /*007a*/ 	.short	(.L_21 - .L_20)
	.align		4
.L_20:
        /*007c*/ 	.word	index@($__internal_1_$__cuda_sm20_div_rn_f64_full)
        /*0080*/ 	.word	0x00000000


	//----- nvinfo : EIATTR_FRAME_SIZE
	.align		4
.L_21:
        /*0084*/ 	.byte	0x04, 0x11
        /*0086*/ 	.short	(.L_23 - .L_22)
	.align		4
.L_22:
        /*0088*/ 	.word	index@(_Z28kernel_lu_decomposition_stepPdPiii)
        /*008c*/ 	.word	0x00000000


	//----- nvinfo : EIATTR_REGCOUNT
	.align		4
.L_23:
        /*0090*/ 	.byte	0x04, 0x2f
        /*0092*/ 	.short	(.L_25 - .L_24)
	.align		4
.L_24:
        /*0094*/ 	.word	index@(_Z27kernel_forward_substitutionPdPiS_S_ii)
        /*0098*/ 	.word	0x00000020


	//----- nvinfo : EIATTR_FRAME_SIZE
	.align		4
.L_25:
        /*009c*/ 	.byte	0x04, 0x11
        /*009e*/ 	.short	(.L_27 - .L_26)
	.align		4
.L_26:
        /*00a0*/ 	.word	index@(_Z27kernel_forward_substitutionPdPiS_S_ii)
        /*00a4*/ 	.word	0x00000000


	//----- nvinfo : EIATTR_REGCOUNT
	.align		4
.L_27:
        /*00a8*/ 	.byte	0x04, 0x2f
        /*00aa*/ 	.short	(.L_29 - .L_28)
	.align		4
.L_28:
        /*00ac*/ 	.word	index@(_Z28kernel_backward_substitutionPdS_S_ii)
        /*00b0*/ 	.word	0x00000020


	//----- nvinfo : EIATTR_FRAME_SIZE
	.align		4
.L_29:
        /*00b4*/ 	.byte	0x04, 0x11
        /*00b6*/ 	.short	(.L_31 - .L_30)
	.align		4
.L_30:
        /*00b8*/ 	.word	index@($__internal_0_$__cuda_sm20_div_rn_f64_full)
        /*00bc*/ 	.word	0x00000000


	//----- nvinfo : EIATTR_FRAME_SIZE
	.align		4
.L_31:
        /*00c0*/ 	.byte	0x04, 0x11
        /*00c2*/ 	.short	(.L_33 - .L_32)
	.align		4
.L_32:
        /*00c4*/ 	.word	index@(_Z28kernel_backward_substitutionPdS_S_ii)
        /*00c8*/ 	.word	0x00000000


	//----- nvinfo : EIATTR_REGCOUNT
	.align		4
.L_33:
        /*00cc*/ 	.byte	0x04, 0x2f
        /*00ce*/ 	.short	(.L_35 - .L_34)
	.align		4
.L_34:
        /*00d0*/ 	.word	index@(_Z17kernel_transponerPdS_ii)
        /*00d4*/ 	.word	0x0000000a


	//----- nvinfo : EIATTR_FRAME_SIZE
	.align		4
.L_35:
        /*00d8*/ 	.byte	0x04, 0x11
        /*00da*/ 	.short	(.L_37 - .L_36)
	.align		4
.L_36:
        /*00dc*/ 	.word	index@(_Z17kernel_transponerPdS_ii)
        /*00e0*/ 	.word	0x00000000


	//----- nvinfo : EIATTR_REGCOUNT
	.align		4
.L_37:
        /*00e4*/ 	.byte	0x04, 0x2f
        /*00e6*/ 	.short	(.L_39 - .L_38)
	.align		4
.L_38:
        /*00e8*/ 	.word	index@(_Z18kernel_multiplicarPdS_S_iii)
        /*00ec*/ 	.word	0x00000020


	//----- nvinfo : EIATTR_FRAME_SIZE
	.align		4
.L_39:
        /*00f0*/ 	.byte	0x04, 0x11
        /*00f2*/ 	.short	(.L_41 - .L_40)
	.align		4
.L_40:
        /*00f4*/ 	.word	index@(_Z18kernel_multiplicarPdS_S_iii)
        /*00f8*/ 	.word	0x00000000


	//----- nvinfo : EIATTR_MIN_STACK_SIZE
	.align		4
.L_41:
        /*00fc*/ 	.byte	0x04, 0x12
        /*00fe*/ 	.short	(.L_43 - .L_42)
	.align		4
.L_42:
        /*0100*/ 	.word	index@(_Z18kernel_multiplicarPdS_S_iii)
        /*0104*/ 	.word	0x00000000


	//----- nvinfo : EIATTR_MIN_STACK_SIZE
	.align		4
.L_43:
        /*0108*/ 	.byte	0x04, 0x12
        /*010a*/ 	.short	(.L_45 - .L_44)
	.align		4
.L_44:
        /*010c*/ 	.word	index@(_Z17kernel_transponerPdS_ii)
        /*0110*/ 	.word	0x00000000


	//----- nvinfo : EIATTR_MIN_STACK_SIZE
	.align		4
.L_45:
        /*0114*/ 	.byte	0x04, 0x12
        /*0116*/ 	.short	(.L_47 - .L_46)
	.align		4
.L_46:
        /*0118*/ 	.word	index@(_Z28kernel_backward_substitutionPdS_S_ii)
        /*011c*/ 	.word	0x00000000


	//----- nvinfo : EIATTR_MIN_STACK_SIZE
	.align		4
.L_47:
        /*0120*/ 	.byte	0x04, 0x12
        /*0122*/ 	.short	(.L_49 - .L_48)
	.align		4
.L_48:
        /*0124*/ 	.word	index@(_Z27kernel_forward_substitutionPdPiS_S_ii)
        /*0128*/ 	.word	0x00000000


	//----- nvinfo : EIATTR_MIN_STACK_SIZE
	.align		4
.L_49:
        /*012c*/ 	.byte	0x04, 0x12
        /*012e*/ 	.short	(.L_51 - .L_50)
	.align		4
.L_50:
        /*0130*/ 	.word	index@(_Z28kernel_lu_decomposition_stepPdPiii)
        /*0134*/ 	.word	0x00000000


	//----- nvinfo : EIATTR_MIN_STACK_SIZE
	.align		4
.L_51:
        /*0138*/ 	.byte	0x04, 0x12
        /*013a*/ 	.short	(.L_53 - .L_52)
	.align		4
.L_52:
        /*013c*/ 	.word	index@(_Z17kernel_find_pivotPdPiiiS0_S_)
        /*0140*/ 	.word	0x00000000


	//----- nvinfo : EIATTR_MIN_STACK_SIZE
	.align		4
.L_53:
        /*0144*/ 	.byte	0x04, 0x12
        /*0146*/ 	.short	(.L_55 - .L_54)
	.align		4
.L_54:
        /*0148*/ 	.word	index@(_Z34kernel_eliminacion_gaussiana_rangoPdiiii)
        /*014c*/ 	.word	0x00000000


	//----- nvinfo : EIATTR_MIN_STACK_SIZE
	.align		4
.L_55:
        /*0150*/ 	.byte	0x04, 0x12
        /*0152*/ 	.short	(.L_57 - .L_56)
	.align		4
.L_56:
        /*0154*/ 	.word	index@(_Z16kernel_swap_rowsPdiii)
        /*0158*/ 	.word	0x00000000


	//----- nvinfo : EIATTR_MIN_STACK_SIZE
	.align		4
.L_57:
        /*015c*/ 	.byte	0x04, 0x12
        /*015e*/ 	.short	(.L_59 - .L_58)
	.align		4
.L_58:
        /*0160*/ 	.word	index@(_Z21kernel_find_max_pivotPdiiiiS_Pi)
        /*0164*/ 	.word	0x00000000
.L_59:


//--------------------- .nv.compat                --------------------------
	.section	.nv.compat,"",@"SHT_CUDA_COMPAT_INFO"
	.align	4
        /*0000*/ 	.byte	0x02, 0x09, 0x00, 0x00, 0x02, 0x02, 0x01, 0x00, 0x02, 0x05, 0x05, 0x00, 0x03, 0x07, 0x01, 0x01
        /*0010*/ 	.byte	0x02, 0x03, 0x00, 0x00, 0x02, 0x06, 0x01, 0x00, 0x04, 0x0b, 0x08, 0x00, 0x01, 0x00, 0x00, 0x00
        /*0020*/ 	.byte	0x00, 0x00, 0x00, 0x00


//--------------------- .nv.info._Z18kernel_multiplicarPdS_S_iii --------------------------
	.section	.nv.info._Z18kernel_multiplicarPdS_S_iii,"",@"SHT_CUDA_INFO"
	.sectionflags	@""
	.align	4


	//----- nvinfo : EIATTR_CUDA_API_VERSION
	.align		4
        /*0000*/ 	.byte	0x04, 0x37
        /*0002*/ 	.short	(.L_61 - .L_60)
.L_60:
        /*0004*/ 	.word	0x00000082


	//----- nvinfo : EIATTR_KPARAM_INFO
	.align		4
.L_61:
        /*0008*/ 	.byte	0x04, 0x17
        /*000a*/ 	.short	(.L_63 - .L_62)
.L_62:
        /*000c*/ 	.word	0x00000000
        /*0010*/ 	.short	0x0005
        /*0012*/ 	.short	0x0020
        /*0014*/ 	.byte	0x00, 0xf0, 0x11, 0x00


	//----- nvinfo : EIATTR_KPARAM_INFO
	.align		4
.L_63:
        /*0018*/ 	.byte	0x04, 0x17
        /*001a*/ 	.short	(.L_65 - .L_64)
.L_64:
        /*001c*/ 	.word	0x00000000
        /*0020*/ 	.short	0x0004
        /*0022*/ 	.short	0x001c
        /*0024*/ 	.byte	0x00, 0xf0, 0x11, 0x00


	//----- nvinfo : EIATTR_KPARAM_INFO
	.align		4
.L_65:
        /*0028*/ 	.byte	0x04, 0x17
        /*002a*/ 	.short	(.L_67 - .L_66)
.L_66:
        /*002c*/ 	.word	0x00000000
        /*0030*/ 	.short	0x0003
        /*0032*/ 	.short	0x0018
        /*0034*/ 	.byte	0x00, 0xf0, 0x11, 0x00


	//----- nvinfo : EIATTR_KPARAM_INFO
	.align		4
.L_67:
        /*0038*/ 	.byte	0x04, 0x17
        /*003a*/ 	.short	(.L_69 - .L_68)
.L_68:
        /*003c*/ 	.word	0x00000000
        /*0040*/ 	.short	0x0002
        /*0042*/ 	.short	0x0010
        /*0044*/ 	.byte	0x00, 0xf5, 0x21, 0x00


	//----- nvinfo : EIATTR_KPARAM_INFO
	.align		4
.L_69:
        /*0048*/ 	.byte	0x04, 0x17
        /*004a*/ 	.short	(.L_71 - .L_70)
.L_70:
        /*004c*/ 	.word	0x00000000
        /*0050*/ 	.short	0x0001
        /*0052*/ 	.short	0x0008
        /*0054*/ 	.byte	0x00, 0xf5, 0x21, 0x00


	//----- nvinfo : EIATTR_KPARAM_INFO
	.align		4
.L_71:
        /*0058*/ 	.byte	0x04, 0x17
        /*005a*/ 	.short	(.L_73 - .L_72)
.L_72:
        /*005c*/ 	.word	0x00000000
        /*0060*/ 	.short	0x0000
        /*0062*/ 	.short	0x0000
        /*0064*/ 	.byte	0x00, 0xf5, 0x21, 0x00


	//----- nvinfo : EIATTR_SPARSE_MMA_MASK
	.align		4
.L_73:
        /*0068*/ 	.byte	0x03, 0x50
        /*006a*/ 	.short	0x0000


	//----- nvinfo : EIATTR_MAXREG_COUNT
	.align		4
        /*006c*/ 	.byte	0x03, 0x1b
        /*006e*/ 	.short	0x00ff


	//----- nvinfo : EIATTR_MERCURY_ISA_VERSION
	.align		4
        /*0070*/ 	.byte	0x03, 0x5f
        /*0072*/ 	.short	0x0101


	//----- nvinfo : EIATTR_VRC_CTA_INIT_COUNT
	.align		4
        /*0074*/ 	.byte	0x02, 0x4a
	.zero		1
	.zero		1


	//----- nvinfo : EIATTR_EXIT_INSTR_OFFSETS
	.align		4
        /*0078*/ 	.byte	0x04, 0x1c
        /*007a*/ 	.short	(.L_75 - .L_74)


	//   ....[0]....
.L_74:
        /*007c*/ 	.word	0x000000d0


	//   ....[1]....
        /*0080*/ 	.word	0x000008f0


	//----- nvinfo : EIATTR_CBANK_PARAM_SIZE
	.align		4
.L_75:
        /*0084*/ 	.byte	0x03, 0x19
        /*0086*/ 	.short	0x0024


	//----- nvinfo : EIATTR_PARAM_CBANK
	.align		4
        /*0088*/ 	.byte	0x04, 0x0a
        /*008a*/ 	.short	(.L_77 - .L_76)
	.align		4
.L_76:
        /*008c*/ 	.word	index@(.nv.constant0._Z18kernel_multiplicarPdS_S_iii)
        /*0090*/ 	.short	0x0380
        /*0092*/ 	.short	0x0024


	//----- nvinfo : EIATTR_SW_WAR
	.align		4
.L_77:
        /*0094*/ 	.byte	0x04, 0x36
        /*0096*/ 	.short	(.L_79 - .L_78)
.L_78:
        /*0098*/ 	.word	0x00000008
.L_79:


//--------------------- .nv.info._Z17kernel_transponerPdS_ii --------------------------
	.section	.nv.info._Z17kernel_transponerPdS_ii,"",@"SHT_CUDA_INFO"
	.sectionflags	@""
	.align	4


	//----- nvinfo : EIATTR_CUDA_API_VERSION
	.align		4
        /*0000*/ 	.byte	0x04, 0x37
        /*0002*/ 	.short	(.L_81 - .L_80)
.L_80:
        /*0004*/ 	.word	0x00000082


	//----- nvinfo : EIATTR_KPARAM_INFO
	.align		4
.L_81:
        /*0008*/ 	.byte	0x04, 0x17
        /*000a*/ 	.short	(.L_83 - .L_82)
.L_82:
        /*000c*/ 	.word	0x00000000
        /*0010*/ 	.short	0x0003
        /*0012*/ 	.short	0x0014
        /*0014*/ 	.byte	0x00, 0xf0, 0x11, 0x00


	//----- nvinfo : EIATTR_KPARAM_INFO
	.align		4
.L_83:
        /*0018*/ 	.byte	0x04, 0x17
        /*001a*/ 	.short	(.L_85 - .L_84)
.L_84:
        /*001c*/ 	.word	0x00000000
        /*0020*/ 	.short	0x0002
        /*0022*/ 	.short	0x0010
        /*0024*/ 	.byte	0x00, 0xf0, 0x11, 0x00


	//----- nvinfo : EIATTR_KPARAM_INFO
	.align		4
.L_85:
        /*0028*/ 	.byte	0x04, 0x17
        /*002a*/ 	.short	(.L_87 - .L_86)
.L_86:
        /*002c*/ 	.word	0x00000000
        /*0030*/ 	.short	0x0001
        /*0032*/ 	.short	0x0008
        /*0034*/ 	.byte	0x00, 0xf5, 0x21, 0x00


	//----- nvinfo : EIATTR_KPARAM_INFO
	.align		4
.L_87:
        /*0038*/ 	.byte	0x04, 0x17
        /*003a*/ 	.short	(.L_89 - .L_88)
.L_88:
        /*003c*/ 	.word	0x00000000
        /*0040*/ 	.short	0x0000
        /*0042*/ 	.short	0x0000
        /*0044*/ 	.byte	0x00, 0xf5, 0x21, 0x00


	//----- nvinfo : EIATTR_SPARSE_MMA_MASK
	.align		4
.L_89:
        /*0048*/ 	.byte	0x03, 0x50
        /*004a*/ 	.short	0x0000


	//----- nvinfo : EIATTR_MAXREG_COUNT
	.align		4
        /*004c*/ 	.byte	0x03, 0x1b
        /*004e*/ 	.short	0x00ff


	//----- nvinfo : EIATTR_MERCURY_ISA_VERSION
	.align		4
        /*0050*/ 	.byte	0x03, 0x5f
        /*0052*/ 	.short	0x0101


	//----- nvinfo : EIATTR_VRC_CTA_INIT_COUNT
	.align		4
        /*0054*/ 	.byte	0x02, 0x4a
	.zero		1
	.zero		1


	//----- nvinfo : EIATTR_EXIT_INSTR_OFFSETS
	.align		4
        /*0058*/ 	.byte	0x04, 0x1c
        /*005a*/ 	.short	(.L_91 - .L_90)


	//   ....[0]....
.L_90:
        /*005c*/ 	.word	0x000000c0


	//   ....[1]....
        /*0060*/ 	.word	0x00000160


	//----- nvinfo : EIATTR_CBANK_PARAM_SIZE
	.align		4
.L_91:
        /*0064*/ 	.byte	0x03, 0x19
        /*0066*/ 	.short	0x0018


	//----- nvinfo : EIATTR_PARAM_CBANK
	.align		4
        /*0068*/ 	.byte	0x04, 0x0a
        /*006a*/ 	.short	(.L_93 - .L_92)
	.align		4
.L_92:
        /*006c*/ 	.word	index@(.nv.constant0._Z17kernel_transponerPdS_ii)
        /*0070*/ 	.short	0x0380
        /*0072*/ 	.short	0x0018


	//----- nvinfo : EIATTR_SW_WAR
	.align		4
.L_93:
        /*0074*/ 	.byte	0x04, 0x36
        /*0076*/ 	.short	(.L_95 - .L_94)
.L_94:
        /*0078*/ 	.word	0x00000008
.L_95:


//--------------------- .nv.info._Z28kernel_backward_substitutionPdS_S_ii --------------------------
	.section	.nv.info._Z28kernel_backward_substitutionPdS_S_ii,"",@"SHT_CUDA_INFO"
	.sectionflags	@""
	.align	4


	//----- nvinfo : EIATTR_CUDA_API_VERSION
	.align		4
        /*0000*/ 	.byte	0x04, 0x37
        /*0002*/ 	.short	(.L_97 - .L_96)
.L_96:
        /*0004*/ 	.word	0x00000082


	//----- nvinfo : EIATTR_KPARAM_INFO
	.align		4
.L_97:
        /*0008*/ 	.byte	0x04, 0x17
        /*000a*/ 	.short	(.L_99 - .L_98)
.L_98:
        /*000c*/ 	.word	0x00000000
        /*0010*/ 	.short	0x0004
        /*0012*/ 	.short	0x001c
        /*0014*/ 	.byte	0x00, 0xf0, 0x11, 0x00


	//----- nvinfo : EIATTR_KPARAM_INFO
	.align		4
.L_99:
        /*0018*/ 	.byte	0x04, 0x17
        /*001a*/ 	.short	(.L_101 - .L_100)
.L_100:
        /*001c*/ 	.word	0x00000000
        /*0020*/ 	.short	0x0003
        /*0022*/ 	.short	0x0018
        /*0024*/ 	.byte	0x00, 0xf0, 0x11, 0x00


	//----- nvinfo : EIATTR_KPARAM_INFO
	.align		4
.L_101:
        /*0028*/ 	.byte	0x04, 0x17
        /*002a*/ 	.short	(.L_103 - .L_102)
.L_102:
        /*002c*/ 	.word	0x00000000
        /*0030*/ 	.short	0x0002
        /*0032*/ 	.short	0x0010
        /*0034*/ 	.byte	0x00, 0xf5, 0x21, 0x00


	//----- nvinfo : EIATTR_KPARAM_INFO
	.align		4
.L_103:
        /*0038*/ 	.byte	0x04, 0x17
        /*003a*/ 	.short	(.L_105 - .L_104)
.L_104:
        /*003c*/ 	.word	0x00000000
        /*0040*/ 	.short	0x0001
        /*0042*/ 	.short	0x0008
        /*0044*/ 	.byte	0x00, 0xf5, 0x21, 0x00


	//----- nvinfo : EIATTR_KPARAM_INFO
	.align		4
.L_105:
        /*0048*/ 	.byte	0x04, 0x17
        /*004a*/ 	.short	(.L_107 - .L_106)
.L_106:
        /*004c*/ 	.word	0x00000000
        /*0050*/ 	.short	0x0000
        /*0052*/ 	.short	0x0000
        /*0054*/ 	.byte	0x00, 0xf5, 0x21, 0x00


	//----- nvinfo : EIATTR_SPARSE_MMA_MASK
	.align		4
.L_107:
        /*0058*/ 	.byte	0x03, 0x50
        /*005a*/ 	.short	0x0000


	//----- nvinfo : EIATTR_MAXREG_COUNT
	.align		4
        /*005c*/ 	.byte	0x03, 0x1b
        /*005e*/ 	.short	0x00ff


	//----- nvinfo : EIATTR_MERCURY_ISA_VERSION
	.align		4
        /*0060*/ 	.byte	0x03, 0x5f
        /*0062*/ 	.short	0x0101


	//----- nvinfo : EIATTR_VRC_CTA_INIT_COUNT
	.align		4
        /*0064*/ 	.byte	0x02, 0x4a
	.zero		1
	.zero		1


	//----- nvinfo : EIATTR_EXIT_INSTR_OFFSETS
	.align		4
        /*0068*/ 	.byte	0x04, 0x1c
        /*006a*/ 	.short	(.L_109 - .L_108)


	//   ....[0]....
.L_108:
        /*006c*/ 	.word	0x00000090


	//   ....[1]....
        /*0070*/ 	.word	0x000008a0


	//   ....[2]....
        /*0074*/ 	.word	0x00000a60


	//----- nvinfo : EIATTR_CRS_STACK_SIZE
	.align		4
.L_109:
        /*0078*/ 	.byte	0x04, 0x1e
        /*007a*/ 	.short	(.L_111 - .L_110)
.L_110:
        /*007c*/ 	.word	0x00000000


	//----- nvinfo : EIATTR_CBANK_PARAM_SIZE
	.align		4
.L_111:
        /*0080*/ 	.byte	0x03, 0x19
        /*0082*/ 	.short	0x0020


	//----- nvinfo : EIATTR_PARAM_CBANK
	.align		4
        /*0084*/ 	.byte	0x04, 0x0a
        /*0086*/ 	.short	(.L_113 - .L_112)
	.align		4
.L_112:
        /*0088*/ 	.word	index@(.nv.constant0._Z28kernel_backward_substitutionPdS_S_ii)
        /*008c*/ 	.short	0x0380
        /*008e*/ 	.short	0x0020


	//----- nvinfo : EIATTR_SW_WAR
	.align		4
.L_113:
        /*0090*/ 	.byte	0x04, 0x36
        /*0092*/ 	.short	(.L_115 - .L_114)
.L_114:
        /*0094*/ 	.word	0x00000008
.L_115:


//--------------------- .nv.info._Z27kernel_forward_substitutionPdPiS_S_ii --------------------------
	.section	.nv.info._Z27kernel_forward_substitutionPdPiS_S_ii,"",@"SHT_CUDA_INFO"
	.sectionflags	@""
	.align	4


	//----- nvinfo : EIATTR_CUDA_API_VERSION
	.align		4
        /*0000*/ 	.byte	0x04, 0x37
        /*0002*/ 	.short	(.L_117 - .L_116)
.L_116:
        /*0004*/ 	.word	0x00000082


	//----- nvinfo : EIATTR_KPARAM_INFO
	.align		4
.L_117:
        /*0008*/ 	.byte	0x04, 0x17
        /*000a*/ 	.short	(.L_119 - .L_118)
.L_118:
        /*000c*/ 	.word	0x00000000
        /*0010*/ 	.short	0x0005
        /*0012*/ 	.short	0x0024
        /*0014*/ 	.byte	0x00, 0xf0, 0x11, 0x00


	//----- nvinfo : EIATTR_KPARAM_INFO
	.align		4
.L_119:
        /*0018*/ 	.byte	0x04, 0x17
        /*001a*/ 	.short	(.L_121 - .L_120)
.L_120:
        /*001c*/ 	.word	0x00000000
        /*0020*/ 	.short	0x0004
        /*0022*/ 	.short	0x0020
        /*0024*/ 	.byte	0x00, 0xf0, 0x11, 0x00


	//----- nvinfo : EIATTR_KPARAM_INFO
	.align		4
.L_121:
        /*0028*/ 	.byte	0x04, 0x17
        /*002a*/ 	.short	(.L_123 - .L_122)
.L_122:
        /*002c*/ 	.word	0x00000000
        /*0030*/ 	.short	0x0003
        /*0032*/ 	.short	0x0018
        /*0034*/ 	.byte	0x00, 0xf5, 0x21, 0x00


	//----- nvinfo : EIATTR_KPARAM_INFO
	.align		4
.L_123:
        /*0038*/ 	.byte	0x04, 0x17
        /*003a*/ 	.short	(.L_125 - .L_124)
.L_124:
        /*003c*/ 	.word	0x00000000
        /*0040*/ 	.short	0x0002
        /*0042*/ 	.short	0x0010
        /*0044*/ 	.byte	0x00, 0xf5, 0x21, 0x00


	//----- nvinfo : EIATTR_KPARAM_INFO
	.align		4
.L_125:
        /*0048*/ 	.byte	0x04, 0x17
        /*004a*/ 	.short	(.L_127 - .L_126)
.L_126:
        /*004c*/ 	.word	0x00000000
        /*0050*/ 	.short	0x0001
        /*0052*/ 	.short	0x0008
        /*0054*/ 	.byte	0x00, 0xf5, 0x21, 0x00


	//----- nvinfo : EIATTR_KPARAM_INFO
	.align		4
.L_127:
        /*0058*/ 	.byte	0x04, 0x17
        /*005a*/ 	.short	(.L_129 - .L_128)
.L_128:
        /*005c*/ 	.word	0x00000000
        /*0060*/ 	.short	0x0000
        /*0062*/ 	.short	0x0000
        /*0064*/ 	.byte	0x00, 0xf5, 0x21, 0x00


	//----- nvinfo : EIATTR_SPARSE_MMA_MASK
	.align		4
.L_129:
        /*0068*/ 	.byte	0x03, 0x50
        /*006a*/ 	.short	0x0000


	//----- nvinfo : EIATTR_MAXREG_COUNT
	.align		4
        /*006c*/ 	.byte	0x03, 0x1b
        /*006e*/ 	.short	0x00ff


	//----- nvinfo : EIATTR_MERCURY_ISA_VERSION
	.align		4
        /*0070*/ 	.byte	0x03, 0x5f
        /*0072*/ 	.short	0x0101


	//----- nvinfo : EIATTR_VRC_CTA_INIT_COUNT
	.align		4
        /*0074*/ 	.byte	0x02, 0x4a
	.zero		1
	.zero		1


	//----- nvinfo : EIATTR_EXIT_INSTR_OFFSETS
	.align		4
        /*0078*/ 	.byte	0x04, 0x1c
        /*007a*/ 	.short	(.L_131 - .L_130)


	//   ....[0]....
.L_130:
        /*007c*/ 	.word	0x00000070


	//   ....[1]....
        /*0080*/ 	.word	0x00000910


	//----- nvinfo : EIATTR_CRS_STACK_SIZE
	.align		4
.L_131:
        /*0084*/ 	.byte	0x04, 0x1e
        /*0086*/ 	.short	(.L_133 - .L_132)
.L_132:
        /*0088*/ 	.word	0x00000000


	//----- nvinfo : EIATTR_CBANK_PARAM_SIZE
	.align		4
.L_133:
        /*008c*/ 	.byte	0x03, 0x19
        /*008e*/ 	.short	0x0028


	//----- nvinfo : EIATTR_PARAM_CBANK
	.align		4
        /*0090*/ 	.byte	0x04, 0x0a
        /*0092*/ 	.short	(.L_135 - .L_134)
	.align		4
.L_134:
        /*0094*/ 	.word	index@(.nv.constant0._Z27kernel_forward_substitutionPdPiS_S_ii)
        /*0098*/ 	.short	0x0380
        /*009a*/ 	.short	0x0028


	//----- nvinfo : EIATTR_SW_WAR
	.align		4
.L_135:
        /*009c*/ 	.byte	0x04, 0x36
        /*009e*/ 	.short	(.L_137 - .L_136)
.L_136:
        /*00a0*/ 	.word	0x00000008
.L_137:


//--------------------- .nv.info._Z28kernel_lu_decomposition_stepPdPiii --------------------------
	.section	.nv.info._Z28kernel_lu_decomposition_stepPdPiii,"",@"SHT_CUDA_INFO"
	.sectionflags	@""
	.align	4


	//----- nvinfo : EIATTR_CUDA_API_VERSION
	.align		4
        /*0000*/ 	.byte	0x04, 0x37
        /*0002*/ 	.short	(.L_139 - .L_138)
.L_138:
        /*0004*/ 	.word	0x00000082


	//----- nvinfo : EIATTR_KPARAM_INFO
	.align		4
.L_139:
        /*0008*/ 	.byte	0x04, 0x17
        /*000a*/ 	.short	(.L_141 - .L_140)
.L_140:
        /*000c*/ 	.word	0x00000000
        /*0010*/ 	.short	0x0003
        /*0012*/ 	.short	0x0014
        /*0014*/ 	.byte	0x00, 0xf0, 0x11, 0x00


	//----- nvinfo : EIATTR_KPARAM_INFO
	.align		4
.L_141:
        /*0018*/ 	.byte	0x04, 0x17
        /*001a*/ 	.short	(.L_143 - .L_142)
.L_142:
        /*001c*/ 	.word	0x00000000
        /*0020*/ 	.short	0x0002
        /*0022*/ 	.short	0x0010
        /*0024*/ 	.byte	0x00, 0xf0, 0x11, 0x00


	//----- nvinfo : EIATTR_KPARAM_INFO
	.align		4
.L_143:
        /*0028*/ 	.byte	0x04, 0x17
        /*002a*/ 	.short	(.L_145 - .L_144)
.L_144:
        /*002c*/ 	.word	0x00000000
        /*0030*/ 	.short	0x0001
        /*0032*/ 	.short	0x0008
        /*0034*/ 	.byte	0x00, 0xf5, 0x21, 0x00


	//----- nvinfo : EIATTR_KPARAM_INFO
	.align		4
.L_145:
        /*0038*/ 	.byte	0x04, 0x17
        /*003a*/ 	.short	(.L_147 - .L_146)
.L_146:
        /*003c*/ 	.word	0x00000000
        /*0040*/ 	.short	0x0000
        /*0042*/ 	.short	0x0000
        /*0044*/ 	.byte	0x00, 0xf5, 0x21, 0x00


	//----- nvinfo : EIATTR_SPARSE_MMA_MASK
	.align		4
.L_147:
        /*0048*/ 	.byte	0x03, 0x50
        /*004a*/ 	.short	0x0000


	//----- nvinfo : EIATTR_MAXREG_COUNT
	.align		4
        /*004c*/ 	.byte	0x03, 0x1b
        /*004e*/ 	.short	0x00ff


	//----- nvinfo : EIATTR_MERCURY_ISA_VERSION
	.align		4
        /*0050*/ 	.byte	0x03, 0x5f
        /*0052*/ 	.short	0x0101


	//----- nvinfo : EIATTR_VRC_CTA_INIT_COUNT
	.align		4
        /*0054*/ 	.byte	0x02, 0x4a
	.zero		1
	.zero		1


	//----- nvinfo : EIATTR_EXIT_INSTR_OFFSETS
	.align		4
        /*0058*/ 	.byte	0x04, 0x1c
        /*005a*/ 	.short	(.L_149 - .L_148)


	//   ....[0]....
.L_148:
        /*005c*/ 	.word	0x00000090


	//   ....[1]....
        /*0060*/ 	.word	0x00000150


	//   ....[2]....
        /*0064*/ 	.word	0x000013a0


	//----- nvinfo : EIATTR_CRS_STACK_SIZE
	.align		4
.L_149:
        /*0068*/ 	.byte	0x04, 0x1e
        /*006a*/ 	.short	(.L_151 - .L_150)
.L_150:
        /*006c*/ 	.word	0x00000000


	//----- nvinfo : EIATTR_CBANK_PARAM_SIZE
	.align		4
.L_151:
        /*0070*/ 	.byte	0x03, 0x19
        /*0072*/ 	.short	0x0018


	//----- nvinfo : EIATTR_PARAM_CBANK
	.align		4
        /*0074*/ 	.byte	0x04, 0x0a
        /*0076*/ 	.short	(.L_153 - .L_152)
	.align		4
.L_152:
        /*0078*/ 	.word	index@(.nv.constant0._Z28kernel_lu_decomposition_stepPdPiii)
        /*007c*/ 	.short	0x0380
        /*007e*/ 	.short	0x0018


	//----- nvinfo : EIATTR_SW_WAR
	.align		4
.L_153:
        /*0080*/ 	.byte	0x04, 0x36
        /*0082*/ 	.short	(.L_155 - .L_154)
.L_154:
        /*0084*/ 	.word	0x00000008
.L_155:


//--------------------- .nv.info._Z17kernel_find_pivotPdPiiiS0_S_ --------------------------
	.section	.nv.info._Z17kernel_find_pivotPdPiiiS0_S_,"",@"SHT_CUDA_INFO"
	.sectionflags	@""
	.align	4


	//----- nvinfo : EIATTR_CUDA_API_VERSION
	.align		4
        /*0000*/ 	.byte	0x04, 0x37
        /*0002*/ 	.short	(.L_157 - .L_156)
.L_156:
        /*0004*/ 	.word	0x00000082


	//----- nvinfo : EIATTR_KPARAM_INFO
	.align		4
.L_157:
        /*0008*/ 	.byte	0x04, 0x17
        /*000a*/ 	.short	(.L_159 - .L_158)
.L_158:
        /*000c*/ 	.word	0x00000000
        /*0010*/ 	.short	0x0005
        /*0012*/ 	.short	0x0020
        /*0014*/ 	.byte	0x00, 0xf5, 0x21, 0x00


	//----- nvinfo : EIATTR_KPARAM_INFO
	.align		4
.L_159:
        /*0018*/ 	.byte	0x04, 0x17
        /*001a*/ 	.short	(.L_161 - .L_160)
.L_160:
        /*001c*/ 	.word	0x00000000
        /*0020*/ 	.short	0x0004
        /*0022*/ 	.short	0x0018
        /*0024*/ 	.byte	0x00, 0xf5, 0x21, 0x00


	//----- nvinfo : EIATTR_KPARAM_INFO
	.align		4
.L_161:
        /*0028*/ 	.byte	0x04, 0x17
        /*002a*/ 	.short	(.L_163 - .L_162)
.L_162:
        /*002c*/ 	.word	0x00000000
        /*0030*/ 	.short	0x0003
        /*0032*/ 	.short	0x0014
        /*0034*/ 	.byte	0x00, 0xf0, 0x11, 0x00


	//----- nvinfo : EIATTR_KPARAM_INFO
	.align		4
.L_163:
        /*0038*/ 	.byte	0x04, 0x17
        /*003a*/ 	.short	(.L_165 - .L_164)
.L_164:
        /*003c*/ 	.word	0x00000000
        /*0040*/ 	.short	0x0002
        /*0042*/ 	.short	0x0010
        /*0044*/ 	.byte	0x00, 0xf0, 0x11, 0x00


	//----- nvinfo : EIATTR_KPARAM_INFO
	.align		4
.L_165:
        /*0048*/ 	.byte	0x04, 0x17
        /*004a*/ 	.short	(.L_167 - .L_166)
.L_166:
        /*004c*/ 	.word	0x00000000
        /*0050*/ 	.short	0x0001
        /*0052*/ 	.short	0x0008
        /*0054*/ 	.byte	0x00, 0xf5, 0x21, 0x00


	//----- nvinfo : EIATTR_KPARAM_INFO
	.align		4
.L_167:
        /*0058*/ 	.byte	0x04, 0x17
        /*005a*/ 	.short	(.L_169 - .L_168)
.L_168:
        /*005c*/ 	.word	0x00000000
        /*0060*/ 	.short	0x0000
        /*0062*/ 	.short	0x0000
        /*0064*/ 	.byte	0x00, 0xf5, 0x21, 0x00


	//----- nvinfo : EIATTR_SPARSE_MMA_MASK
	.align		4
.L_169:
        /*0068*/ 	.byte	0x03, 0x50
        /*006a*/ 	.short	0x0000


	//----- nvinfo : EIATTR_MAXREG_COUNT
	.align		4
        /*006c*/ 	.byte	0x03, 0x1b
        /*006e*/ 	.short	0x00ff


	//----- nvinfo : EIATTR_NUM_BARRIERS
	.align		4
        /*0070*/ 	.byte	0x02, 0x4c
        /*0072*/ 	.byte	0x01
	.zero		1


	//----- nvinfo : EIATTR_MERCURY_ISA_VERSION
	.align		4
        /*0074*/ 	.byte	0x03, 0x5f
        /*0076*/ 	.short	0x0101


	//----- nvinfo : EIATTR_VRC_CTA_INIT_COUNT
	.align		4
        /*0078*/ 	.byte	0x02, 0x4a
	.zero		1
	.zero		1


	//----- nvinfo : EIATTR_EXIT_INSTR_OFFSETS
	.align		4
        /*007c*/ 	.byte	0x04, 0x1c
        /*007e*/ 	.short	(.L_171 - .L_170)


	//   ....[0]....
.L_170:
        /*0080*/ 	.word	0x00000080


	//   ....[1]....
        /*0084*/ 	.word	0x00000340


	//   ....[2]....
        /*0088*/ 	.word	0x000003e0


	//----- nvinfo : EIATTR_CRS_STACK_SIZE
	.align		4
.L_171:
        /*008c*/ 	.byte	0x04, 0x1e
        /*008e*/ 	.short	(.L_173 - .L_172)
.L_172:
        /*0090*/ 	.word	0x00000000


	//----- nvinfo : EIATTR_CBANK_PARAM_SIZE
	.align		4
.L_173:
        /*0094*/ 	.byte	0x03, 0x19
        /*0096*/ 	.short	0x0028


	//----- nvinfo : EIATTR_PARAM_CBANK
	.align		4
        /*0098*/ 	.byte	0x04, 0x0a
        /*009a*/ 	.short	(.L_175 - .L_174)
	.align		4
.L_174:
        /*009c*/ 	.word	index@(.nv.constant0._Z17kernel_find_pivotPdPiiiS0_S_)
        /*00a0*/ 	.short	0x0380
        /*00a2*/ 	.short	0x0028


	//----- nvinfo : EIATTR_SW_WAR
	.align		4
.L_175:
        /*00a4*/ 	.byte	0x04, 0x36
        /*00a6*/ 	.short	(.L_177 - .L_176)
.L_176:
        /*00a8*/ 	.word	0x00000008
.L_177:


//--------------------- .nv.info._Z34kernel_eliminacion_gaussiana_rangoPdiiii --------------------------
	.section	.nv.info._Z34kernel_eliminacion_gaussiana_rangoPdiiii,"",@"SHT_CUDA_INFO"
	.sectionflags	@""
	.align	4


	//----- nvinfo : EIATTR_CUDA_API_VERSION
	.align		4
        /*0000*/ 	.byte	0x04, 0x37
        /*0002*/ 	.short	(.L_179 - .L_178)
.L_178:
        /*0004*/ 	.word	0x00000082


	//----- nvinfo : EIATTR_KPARAM_INFO
	.align		4
.L_179:
        /*0008*/ 	.byte	0x04, 0x17
        /*000a*/ 	.short	(.L_181 - .L_180)
.L_180:
        /*000c*/ 	.word	0x00000000
        /*0010*/ 	.short	0x0004
        /*0012*/ 	.short	0x0014
        /*0014*/ 	.byte	0x00, 0xf0, 0x11, 0x00


	//----- nvinfo : EIATTR_KPARAM_INFO
	.align		4
.L_181:
        /*0018*/ 	.byte	0x04, 0x17
        /*001a*/ 	.short	(.L_183 - .L_182)
.L_182:
        /*001c*/ 	.word	0x00000000
        /*0020*/ 	.short	0x0003
        /*0022*/ 	.short	0x0010
        /*0024*/ 	.byte	0x00, 0xf0, 0x11, 0x00


	//----- nvinfo : EIATTR_KPARAM_INFO
	.align		4
.L_183:
        /*0028*/ 	.byte	0x04, 0x17
        /*002a*/ 	.short	(.L_185 - .L_184)
.L_184:
        /*002c*/ 	.word	0x00000000
        /*0030*/ 	.short	0x0002
        /*0032*/ 	.short	0x000c
        /*0034*/ 	.byte	0x00, 0xf0, 0x11, 0x00


	//----- nvinfo : EIATTR_KPARAM_INFO
	.align		4
.L_185:
        /*0038*/ 	.byte	0x04, 0x17
        /*003a*/ 	.short	(.L_187 - .L_186)
.L_186:
        /*003c*/ 	.word	0x00000000
        /*0040*/ 	.short	0x0001
        /*0042*/ 	.short	0x0008
        /*0044*/ 	.byte	0x00, 0xf0, 0x11, 0x00


	//----- nvinfo : EIATTR_KPARAM_INFO
	.align		4
.L_187:
        /*0048*/ 	.byte	0x04, 0x17
        /*004a*/ 	.short	(.L_189 - .L_188)
.L_188:
        /*004c*/ 	.word	0x00000000
        /*0050*/ 	.short	0x0000
        /*0052*/ 	.short	0x0000
        /*0054*/ 	.byte	0x00, 0xf5, 0x21, 0x00


	//----- nvinfo : EIATTR_SPARSE_MMA_MASK
	.align		4
.L_189:
        /*0058*/ 	.byte	0x03, 0x50
        /*005a*/ 	.short	0x0000


	//----- nvinfo : EIATTR_MAXREG_COUNT
	.align		4
        /*005c*/ 	.byte	0x03, 0x1b
        /*005e*/ 	.short	0x00ff


	//----- nvinfo : EIATTR_MERCURY_ISA_VERSION
	.align		4
        /*0060*/ 	.byte	0x03, 0x5f
        /*0062*/ 	.short	0x0101


	//----- nvinfo : EIATTR_VRC_CTA_INIT_COUNT
	.align		4
        /*0064*/ 	.byte	0x02, 0x4a
	.zero		1
	.zero		1


	//----- nvinfo : EIATTR_EXIT_INSTR_OFFSETS
	.align		4
        /*0068*/ 	.byte	0x04, 0x1c
        /*006a*/ 	.short	(.L_191 - .L_190)


	//   ....[0]....
.L_190:
        /*006c*/ 	.word	0x000000e0


	//   ....[1]....
        /*0070*/ 	.word	0x00000180


	//   ....[2]....
        /*0074*/ 	.word	0x000003b0


	//----- nvinfo : EIATTR_CRS_STACK_SIZE
	.align		4
.L_191:
        /*0078*/ 	.byte	0x04, 0x1e
        /*007a*/ 	.short	(.L_193 - .L_192)
.L_192:
        /*007c*/ 	.word	0x00000000


	//----- nvinfo : EIATTR_CBANK_PARAM_SIZE
	.align		4
.L_193:
        /*0080*/ 	.byte	0x03, 0x19
        /*0082*/ 	.short	0x0018


	//----- nvinfo : EIATTR_PARAM_CBANK
	.align		4
        /*0084*/ 	.byte	0x04, 0x0a
        /*0086*/ 	.short	(.L_195 - .L_194)
	.align		4
.L_194:
        /*0088*/ 	.word	index@(.nv.constant0._Z34kernel_eliminacion_gaussiana_rangoPdiiii)
        /*008c*/ 	.short	0x0380
        /*008e*/ 	.short	0x0018


	//----- nvinfo : EIATTR_SW_WAR
	.align		4
.L_195:
        /*0090*/ 	.byte	0x04, 0x36
        /*0092*/ 	.short	(.L_197 - .L_196)
.L_196:
        /*0094*/ 	.word	0x00000008
.L_197:


//--------------------- .nv.info._Z16kernel_swap_rowsPdiii --------------------------
	.section	.nv.info._Z16kernel_swap_rowsPdiii,"",@"SHT_CUDA_INFO"
	.sectionflags	@""
	.align	4


	//----- nvinfo : EIATTR_CUDA_API_VERSION
	.align		4
        /*0000*/ 	.byte	0x04, 0x37
        /*0002*/ 	.short	(.L_199 - .L_198)
.L_198:
        /*0004*/ 	.word	0x00000082


	//----- nvinfo : EIATTR_KPARAM_INFO
	.align		4
.L_199:
        /*0008*/ 	.byte	0x04, 0x17
        /*000a*/ 	.short	(.L_201 - .L_200)
.L_200:
        /*000c*/ 	.word	0x00000000
        /*0010*/ 	.short	0x0003
        /*0012*/ 	.short	0x0010
        /*0014*/ 	.byte	0x00, 0xf0, 0x11, 0x00


	//----- nvinfo : EIATTR_KPARAM_INFO
	.align		4
.L_201:
        /*0018*/ 	.byte	0x04, 0x17
        /*001a*/ 	.short	(.L_203 - .L_202)
.L_202:
        /*001c*/ 	.word	0x00000000
        /*0020*/ 	.short	0x0002
        /*0022*/ 	.short	0x000c
        /*0024*/ 	.byte	0x00, 0xf0, 0x11, 0x00


	//----- nvinfo : EIATTR_KPARAM_INFO
	.align		4
.L_203:
        /*0028*/ 	.byte	0x04, 0x17
        /*002a*/ 	.short	(.L_205 - .L_204)
.L_204:
        /*002c*/ 	.word	0x00000000
        /*0030*/ 	.short	0x0001
        /*0032*/ 	.short	0x0008
        /*0034*/ 	.byte	0x00, 0xf0, 0x11, 0x00


	//----- nvinfo : EIATTR_KPARAM_INFO
	.align		4
.L_205:
        /*0038*/ 	.byte	0x04, 0x17
        /*003a*/ 	.short	(.L_207 - .L_206)
.L_206:
        /*003c*/ 	.word	0x00000000
        /*0040*/ 	.short	0x0000
        /*0042*/ 	.short	0x0000
        /*0044*/ 	.byte	0x00, 0xf5, 0x21, 0x00


	//----- nvinfo : EIATTR_SPARSE_MMA_MASK
	.align		4
.L_207:
        /*0048*/ 	.byte	0x03, 0x50
        /*004a*/ 	.short	0x0000


	//----- nvinfo : EIATTR_MAXREG_COUNT
	.align		4
        /*004c*/ 	.byte	0x03, 0x1b
        /*004e*/ 	.short	0x00ff


	//----- nvinfo : EIATTR_MERCURY_ISA_VERSION
	.align		4
        /*0050*/ 	.byte	0x03, 0x5f
        /*0052*/ 	.short	0x0101


	//----- nvinfo : EIATTR_VRC_CTA_INIT_COUNT
	.align		4
        /*0054*/ 	.byte	0x02, 0x4a
	.zero		1
	.zero		1


	//----- nvinfo : EIATTR_EXIT_INSTR_OFFSETS
	.align		4
        /*0058*/ 	.byte	0x04, 0x1c
        /*005a*/ 	.short	(.L_209 - .L_208)


	//   ....[0]....
.L_208:
        /*005c*/ 	.word	0x00000090


	//   ....[1]....
        /*0060*/ 	.word	0x00000140


	//----- nvinfo : EIATTR_CBANK_PARAM_SIZE
	.align		4
.L_209:
        /*0064*/ 	.byte	0x03, 0x19
        /*0066*/ 	.short	0x0014


	//----- nvinfo : EIATTR_PARAM_CBANK
	.align		4
        /*0068*/ 	.byte	0x04, 0x0a
        /*006a*/ 	.short	(.L_211 - .L_210)
	.align		4
.L_210:
        /*006c*/ 	.word	index@(.nv.constant0._Z16kernel_swap_rowsPdiii)
        /*0070*/ 	.short	0x0380
        /*0072*/ 	.short	0x0014


	//----- nvinfo : EIATTR_SW_WAR
	.align		4
.L_211:
        /*0074*/ 	.byte	0x04, 0x36
        /*0076*/ 	.short	(.L_213 - .L_212)
.L_212:
        /*0078*/ 	.word	0x00000008
.L_213:


//--------------------- .nv.info._Z21kernel_find_max_pivotPdiiiiS_Pi --------------------------
	.section	.nv.info._Z21kernel_find_max_pivotPdiiiiS_Pi,"",@"SHT_CUDA_INFO"
	.sectionflags	@""
	.align	4


	//----- nvinfo : EIATTR_CUDA_API_VERSION
	.align		4
        /*0000*/ 	.byte	0x04, 0x37
        /*0002*/ 	.short	(.L_215 - .L_214)
.L_214:
        /*0004*/ 	.word	0x00000082


	//----- nvinfo : EIATTR_KPARAM_INFO
	.align		4
.L_215:
        /*0008*/ 	.byte	0x04, 0x17
        /*000a*/ 	.short	(.L_217 - .L_216)
.L_216:
        /*000c*/ 	.word	0x00000000
        /*0010*/ 	.short	0x0006
        /*0012*/ 	.short	0x0020
        /*0014*/ 	.byte	0x00, 0xf5, 0x21, 0x00


	//----- nvinfo : EIATTR_KPARAM_INFO
	.align		4
.L_217:
        /*0018*/ 	.byte	0x04, 0x17
        /*001a*/ 	.short	(.L_219 - .L_218)
.L_218:
        /*001c*/ 	.word	0x00000000
        /*0020*/ 	.short	0x0005
        /*0022*/ 	.short	0x0018
        /*0024*/ 	.byte	0x00, 0xf5, 0x21, 0x00


	//----- nvinfo : EIATTR_KPARAM_INFO
	.align		4
.L_219:
        /*0028*/ 	.byte	0x04, 0x17
        /*002a*/ 	.short	(.L_221 - .L_220)
.L_220:
        /*002c*/ 	.word	0x00000000
        /*0030*/ 	.short	0x0004
        /*0032*/ 	.short	0x0014
        /*0034*/ 	.byte	0x00, 0xf0, 0x11, 0x00


	//----- nvinfo : EIATTR_KPARAM_INFO
	.align		4
.L_221:
        /*0038*/ 	.byte	0x04, 0x17
        /*003a*/ 	.short	(.L_223 - .L_222)
.L_222:
        /*003c*/ 	.word	0x00000000
        /*0040*/ 	.short	0x0003
        /*0042*/ 	.short	0x0010
        /*0044*/ 	.byte	0x00, 0xf0, 0x11, 0x00


	//----- nvinfo : EIATTR_KPARAM_INFO
	.align		4
.L_223:
        /*0048*/ 	.byte	0x04, 0x17
        /*004a*/ 	.short	(.L_225 - .L_224)
.L_224:
        /*004c*/ 	.word	0x00000000
        /*0050*/ 	.short	0x0002
        /*0052*/ 	.short	0x000c
        /*0054*/ 	.byte	0x00, 0xf0, 0x11, 0x00


	//----- nvinfo : EIATTR_KPARAM_INFO
	.align		4
.L_225:
        /*0058*/ 	.byte	0x04, 0x17
        /*005a*/ 	.short	(.L_227 - .L_226)
.L_226:
        /*005c*/ 	.word	0x00000000
        /*0060*/ 	.short	0x0001
        /*0062*/ 	.short	0x0008
        /*0064*/ 	.byte	0x00, 0xf0, 0x11, 0x00


	//----- nvinfo : EIATTR_KPARAM_INFO
	.align		4
.L_227:
        /*0068*/ 	.byte	0x04, 0x17
        /*006a*/ 	.short	(.L_229 - .L_228)
.L_228:
        /*006c*/ 	.word	0x00000000
        /*0070*/ 	.short	0x0000
        /*0072*/ 	.short	0x0000
        /*0074*/ 	.byte	0x00, 0xf5, 0x21, 0x00


	//----- nvinfo : EIATTR_SPARSE_MMA_MASK
	.align		4
.L_229:
        /*0078*/ 	.byte	0x03, 0x50
        /*007a*/ 	.short	0x0000


	//----- nvinfo : EIATTR_MAXREG_COUNT
	.align		4
        /*007c*/ 	.byte	0x03, 0x1b
        /*007e*/ 	.short	0x00ff


	//----- nvinfo : EIATTR_MERCURY_ISA_VERSION
	.align		4
        /*0080*/ 	.byte	0x03, 0x5f
        /*0082*/ 	.short	0x0101


	//----- nvinfo : EIATTR_VRC_CTA_INIT_COUNT
	.align		4
        /*0084*/ 	.byte	0x02, 0x4a
	.zero		1
	.zero		1


	//----- nvinfo : EIATTR_EXIT_INSTR_OFFSETS
	.align		4
        /*0088*/ 	.byte	0x04, 0x1c
        /*008a*/ 	.short	(.L_231 - .L_230)


	//   ....[0]....
.L_230:
        /*008c*/ 	.word	0x00000180


	//   ....[1]....
        /*0090*/ 	.word	0x00000200


	//----- nvinfo : EIATTR_CRS_STACK_SIZE
	.align		4
.L_231:
        /*0094*/ 	.byte	0x04, 0x1e
        /*0096*/ 	.short	(.L_233 - .L_232)
.L_232:
        /*0098*/ 	.word	0x00000000


	//----- nvinfo : EIATTR_CBANK_PARAM_SIZE
	.align		4
.L_233:
        /*009c*/ 	.byte	0x03, 0x19
        /*009e*/ 	.short	0x0028


	//----- nvinfo : EIATTR_PARAM_CBANK
	.align		4
        /*00a0*/ 	.byte	0x04, 0x0a
        /*00a2*/ 	.short	(.L_235 - .L_234)
	.align		4
.L_234:
        /*00a4*/ 	.word	index@(.nv.constant0._Z21kernel_find_max_pivotPdiiiiS_Pi)
        /*00a8*/ 	.short	0x0380
        /*00aa*/ 	.short	0x0028


	//----- nvinfo : EIATTR_SW_WAR
	.align		4
.L_235:
        /*00ac*/ 	.byte	0x04, 0x36
        /*00ae*/ 	.short	(.L_237 - .L_236)
.L_236:
        /*00b0*/ 	.word	0x00000008
.L_237:


//--------------------- .nv.callgraph             --------------------------
	.section	.nv.callgraph,"",@"SHT_CUDA_CALLGRAPH"
	.align	4
	.sectionentsize	8
	.align		4
        /*0000*/ 	.word	0x00000000
	.align		4
        /*0004*/ 	.word	0xffffffff
	.align		4
        /*0008*/ 	.word	0x00000000
	.align		4
        /*000c*/ 	.word	0xfffffffe
	.align		4
        /*0010*/ 	.word	0x00000000
	.align		4
        /*0014*/ 	.word	0xfffffffd
	.align		4
        /*0018*/ 	.word	0x00000000
	.align		4
        /*001c*/ 	.word	0xfffffffc


//--------------------- .text._Z18kernel_multiplicarPdS_S_iii --------------------------
	.section	.text._Z18kernel_multiplicarPdS_S_iii,"ax",@progbits
	.align	128
        .global         _Z18kernel_multiplicarPdS_S_iii
        .type           _Z18kernel_multiplicarPdS_S_iii,@function
        .size           _Z18kernel_multiplicarPdS_S_iii,(.L_x_62 - _Z18kernel_multiplicarPdS_S_iii)
        .other          _Z18kernel_multiplicarPdS_S_iii,@"STO_CUDA_ENTRY STV_DEFAULT"
_Z18kernel_multiplicarPdS_S_iii:
.text._Z18kernel_multiplicarPdS_S_iii:
[----:B------:R-:W-:Y:S01]  /*0000*/  LDC R1, c[0x0][0x37c] ;  /* 0x0000df00ff017b82 */ /* 0x000fe20000000800 */
[----:B------:R-:W0:Y:S07]  /*0010*/  S2R R4, SR_TID.X ;  /* 0x0000000000047919 */ /* 0x000e2e0000002100 */
[----:B------:R-:W1:Y:S01]  /*0020*/  LDC R2, c[0x0][0x364] ;  /* 0x0000d900ff027b82 */ /* 0x000e620000000800 */
[----:B------:R-:W2:Y:S01]  /*0030*/  LDCU UR6, c[0x0][0x398] ;  /* 0x00007300ff0677ac */ /* 0x000ea20008000800 */
[----:B------:R-:W1:Y:S06]  /*0040*/  S2R R5, SR_TID.Y ;  /* 0x0000000000057919 */ /* 0x000e6c0000002200 */
[----:B------:R-:W0:Y:S08]  /*0050*/  S2UR UR5, SR_CTAID.X ;  /* 0x00000000000579c3 */ /* 0x000e300000002500 */
[----:B------:R-:W0:Y:S08]  /*0060*/  LDC R3, c[0x0][0x360] ;  /* 0x0000d800ff037b82 */ /* 0x000e300000000800 */
[----:B------:R-:W1:Y:S08]  /*0070*/  S2UR UR4, SR_CTAID.Y ;  /* 0x00000000000479c3 */ /* 0x000e700000002600 */
[----:B------:R-:W3:Y:S01]  /*0080*/  LDC R0, c[0x0][0x3a0] ;  /* 0x0000e800ff007b82 */ /* 0x000ee20000000800 */
[----:B0-----:R-:W-:-:S02]  /*0090*/  IMAD R3, R3, UR5, R4 ;  /* 0x0000000503037c24 */ /* 0x001fc4000f8e0204 */
[----:B-1----:R-:W-:-:S03]  /*00a0*/  IMAD R2, R2, UR4, R5 ;  /* 0x0000000402027c24 */ /* 0x002fc6000f8e0205 */
[----:B---3--:R-:W-:-:S04]  /*00b0*/  ISETP.GE.AND P0, PT, R3, R0, PT ;  /* 0x000000000300720c */ /* 0x008fc80003f06270 */
[----:B--2---:R-:W-:-:S13]  /*00c0*/  ISETP.GE.OR P0, PT, R2, UR6, P0 ;  /* 0x0000000602007c0c */ /* 0x004fda0008706670 */
[----:B------:R-:W-:Y:S05]  /*00d0*/  @P0 EXIT ;  /* 0x000000000000094d */ /* 0x000fea0003800000 */
[----:B------:R-:W0:Y:S01]  /*00e0*/  LDC R5, c[0x0][0x39c] ;  /* 0x0000e700ff057b82 */ /* 0x000e220000000800 */
[----:B------:R-:W1:Y:S01]  /*00f0*/  LDCU.64 UR4, c[0x0][0x358] ;  /* 0x00006b00ff0477ac */ /* 0x000e620008000a00 */
[----:B------:R-:W-:Y:S02]  /*0100*/  CS2R R18, SRZ ;  /* 0x0000000000127805 */ /* 0x000fe4000001ff00 */
[----:B0-----:R-:W-:-:S13]  /*0110*/  ISETP.GE.AND P0, PT, R5, 0x1, PT ;  /* 0x000000010500780c */ /* 0x001fda0003f06270 */
[----:B-1----:R-:W-:Y:S05]  /*0120*/  @!P0 BRA `(.L_x_0) ;  /* 0x0000000400e08947 */ /* 0x002fea0003800000 */
[C---:B------:R-:W-:Y:S01]  /*0130*/  ISETP.GE.U32.AND P1, PT, R5.reuse, 0x8, PT ;  /* 0x000000080500780c */ /* 0x040fe20003f26070 */
[----:B------:R-:W-:Y:S01]  /*0140*/  HFMA2 R7, -RZ, RZ, 0, 0 ;  /* 0x00000000ff077431 */ /* 0x000fe200000001ff */
[----:B------:R-:W-:Y:S01]  /*0150*/  LOP3.LUT R4, R5, 0x7, RZ, 0xc0, !PT ;  /* 0x0000000705047812 */ /* 0x000fe200078ec0ff */
[----:B------:R-:W-:Y:S01]  /*0160*/  IMAD R6, R2, R5, RZ ;  /* 0x0000000502067224 */ /* 0x000fe200078e02ff */
[----:B------:R-:W-:Y:S02]  /*0170*/  CS2R R18, SRZ ;  /* 0x0000000000127805 */ /* 0x000fe4000001ff00 */
[----:B------:R-:W-:-:S07]  /*0180*/  ISETP.NE.AND P0, PT, R4, RZ, PT ;  /* 0x000000ff0400720c */ /* 0x000fce0003f05270 */
[----:B------:R-:W-:Y:S06]  /*0190*/  @!P1 BRA `(.L_x_1) ;  /* 0x0000000000c49947 */ /* 0x000fec0003800000 */
[----:B------:R-:W0:Y:S01]  /*01a0*/  LDC.64 R8, c[0x0][0x380] ;  /* 0x0000e000ff087b82 */ /* 0x000e220000000a00 */
[----:B------:R-:W-:Y:S01]  /*01b0*/  LOP3.LUT R7, R5, 0x7ffffff8, RZ, 0xc0, !PT ;  /* 0x7ffffff805077812 */ /* 0x000fe200078ec0ff */
[----:B------:R-:W-:Y:S01]  /*01c0*/  IMAD.MOV.U32 R27, RZ, RZ, R3 ;  /* 0x000000ffff1b7224 */ /* 0x000fe200078e0003 */
[----:B------:R-:W-:-:S03]  /*01d0*/  CS2R R18, SRZ ;  /* 0x0000000000127805 */ /* 0x000fc6000001ff00 */
[----:B------:R-:W-:Y:S02]  /*01e0*/  IMAD.MOV R26, RZ, RZ, -R7 ;  /* 0x000000ffff1a7224 */ /* 0x000fe400078e0a07 */
[----:B0-----:R-:W-:-:S03]  /*01f0*/  IMAD.WIDE.U32 R8, R6, 0x8, R8 ;  /* 0x0000000806087825 */ /* 0x001fc600078e0008 */
[----:B------:R-:W-:-:S04]  /*0200*/  IADD3 R10, P1, PT, R8, 0x20, RZ ;  /* 0x00000020080a7810 */ /* 0x000fc80007f3e0ff */
[----:B------:R-:W-:-:S09]  /*0210*/  IADD3.X R11, PT, PT, RZ, R9, RZ, P1, !PT ;  /* 0x00000009ff0b7210 */ /* 0x000fd20000ffe4ff */
.L_x_2:
[----:B------:R-:W0:Y:S01]  /*0220*/  LDC.64 R22, c[0x0][0x388] ;  /* 0x0000e200ff167b82 */ /* 0x000e220000000a00 */
[----:B------:R-:W-:Y:S01]  /*0230*/  MOV R8, R10 ;  /* 0x0000000a00087202 */ /* 0x000fe20000000f00 */
[----:B------:R-:W-:-:S05]  /*0240*/  IMAD.MOV.U32 R9, RZ, RZ, R11 ;  /* 0x000000ffff097224 */ /* 0x000fca00078e000b */
[----:B------:R-:W2:Y:S04]  /*0250*/  LDG.E.64 R14, desc[UR4][R8.64+-0x20] ;  /* 0xffffe004080e7981 */ /* 0x000ea8000c1e1b00 */
[----:B------:R-:W3:Y:S01]  /*0260*/  LDG.E.64 R10, desc[UR4][R8.64+-0x18] ;  /* 0xffffe804080a7981 */ /* 0x000ee2000c1e1b00 */
[----:B0-----:R-:W-:-:S05]  /*0270*/  IMAD.WIDE R22, R27, 0x8, R22 ;  /* 0x000000081b167825 */ /* 0x001fca00078e0216 */
[----:B------:R-:W2:Y:S01]  /*0280*/  LDG.E.64 R12, desc[UR4][R22.64] ;  /* 0x00000004160c7981 */ /* 0x000ea2000c1e1b00 */
[----:B------:R-:W-:-:S05]  /*0290*/  IMAD.WIDE R28, R0, 0x8, R22 ;  /* 0x00000008001c7825 */ /* 0x000fca00078e0216 */
[----:B------:R-:W3:Y:S01]  /*02a0*/  LDG.E.64 R16, desc[UR4][R28.64] ;  /* 0x000000041c107981 */ /* 0x000ee2000c1e1b00 */
[C---:B------:R-:W-:Y:S01]  /*02b0*/  IMAD.WIDE R24, R0.reuse, 0x8, R28 ;  /* 0x0000000800187825 */ /* 0x040fe200078e021c */
[----:B--2---:R-:W-:Y:S02]  /*02c0*/  DFMA R18, R14, R12, R18 ;  /* 0x0000000c0e12722b */ /* 0x004fe40000000012 */
[----:B------:R-:W2:Y:S04]  /*02d0*/  LDG.E.64 R14, desc[UR4][R8.64+-0x10] ;  /* 0xfffff004080e7981 */ /* 0x000ea8000c1e1b00 */
[----:B------:R-:W2:Y:S01]  /*02e0*/  LDG.E.64 R12, desc[UR4][R24.64] ;  /* 0x00000004180c7981 */ /* 0x000ea2000c1e1b00 */
[----:B------:R-:W-:Y:S01]  /*02f0*/  IMAD.WIDE R20, R0, 0x8, R24 ;  /* 0x0000000800147825 */ /* 0x000fe200078e0218 */
[----:B---3--:R-:W-:-:S02]  /*0300*/  DFMA R16, R10, R16, R18 ;  /* 0x000000100a10722b */ /* 0x008fc40000000012 */
[----:B------:R-:W3:Y:S04]  /*0310*/  LDG.E.64 R10, desc[UR4][R8.64+-0x8] ;  /* 0xfffff804080a7981 */ /* 0x000ee8000c1e1b00 */
        /* <DEDUP_REMOVED lines=9> */
[----:B------:R-:W-:-:S03]  /*03b0*/  IMAD.WIDE R24, R0, 0x8, R28 ;  /* 0x0000000800187825 */ /* 0x000fc600078e021c */
[----:B------:R-:W4:Y:S01]  /*03c0*/  LDG.E.64 R22, desc[UR4][R8.64+0x18] ;  /* 0x0000180408167981 */ /* 0x000f22000c1e1b00 */
[----:B------:R-:W-:-:S06]  /*03d0*/  IMAD.WIDE R20, R0, 0x8, R24 ;  /* 0x0000000800147825 */ /* 0x000fcc00078e0218 */
[----:B------:R-:W4:Y:S01]  /*03e0*/  LDG.E.64 R20, desc[UR4][R20.64] ;  /* 0x0000000414147981 */ /* 0x000f22000c1e1b00 */
[----:B--2---:R-:W-:-:S03]  /*03f0*/  DFMA R14, R16, R14, R18 ;  /* 0x0000000e100e722b */ /* 0x004fc60000000012 */
[----:B------:R-:W2:Y:S04]  /*0400*/  LDG.E.64 R16, desc[UR4][R8.64+0x10] ;  /* 0x0000100408107981 */ /* 0x000ea8000c1e1b00 */
[----:B------:R-:W2:Y:S01]  /*0410*/  LDG.E.64 R18, desc[UR4][R24.64] ;  /* 0x0000000418127981 */ /* 0x000ea2000c1e1b00 */
[----:B------:R-:W-:Y:S01]  /*0420*/  IADD3 R26, PT, PT, R26, 0x8, RZ ;  /* 0x000000081a1a7810 */ /* 0x000fe20007ffe0ff */
[----:B---3--:R-:W-:-:S03]  /*0430*/  DFMA R10, R10, R12, R14 ;  /* 0x0000000c0a0a722b */ /* 0x008fc6000000000e */
[----:B------:R-:W-:Y:S02]  /*0440*/  ISETP.NE.AND P1, PT, R26, RZ, PT ;  /* 0x000000ff1a00720c */ /* 0x000fe40003f25270 */
[----:B------:R-:W-:-:S03]  /*0450*/  LEA R27, R0, R27, 0x3 ;  /* 0x0000001b001b7211 */ /* 0x000fc600078e18ff */
[----:B--2---:R-:W-:Y:S01]  /*0460*/  DFMA R18, R16, R18, R10 ;  /* 0x000000121012722b */ /* 0x004fe2000000000a */
[----:B------:R-:W-:-:S07]  /*0470*/  IADD3 R10, P2, PT, R8, 0x40, RZ ;  /* 0x00000040080a7810 */ /* 0x000fce0007f5e0ff */
[----:B----4-:R-:W-:Y:S01]  /*0480*/  DFMA R18, R22, R20, R18 ;  /* 0x000000141612722b */ /* 0x010fe20000000012 */
[----:B------:R-:W-:Y:S01]  /*0490*/  IMAD.X R11, RZ, RZ, R9, P2 ;  /* 0x000000ffff0b7224 */ /* 0x000fe200010e0609 */
[----:B------:R-:W-:Y:S09]  /*04a0*/  @P1 BRA `(.L_x_2) ;  /* 0xfffffffc005c1947 */ /* 0x000ff2000383ffff */
.L_x_1:
[----:B------:R-:W-:Y:S05]  /*04b0*/  @!P0 BRA `(.L_x_0) ;  /* 0x0000000000fc8947 */ /* 0x000fea0003800000 */
[----:B------:R-:W-:Y:S02]  /*04c0*/  ISETP.GE.U32.AND P1, PT, R4, 0x4, PT ;  /* 0x000000040400780c */ /* 0x000fe40003f26070 */
[----:B------:R-:W-:-:S04]  /*04d0*/  LOP3.LUT R26, R5, 0x3, RZ, 0xc0, !PT ;  /* 0x00000003051a7812 */ /* 0x000fc800078ec0ff */
[----:B------:R-:W-:-:S07]  /*04e0*/  ISETP.NE.AND P0, PT, R26, RZ, PT ;  /* 0x000000ff1a00720c */ /* 0x000fce0003f05270 */
[----:B------:R-:W-:Y:S06]  /*04f0*/  @!P1 BRA `(.L_x_3) ;  /* 0x00000000006c9947 */ /* 0x000fec0003800000 */
[----:B------:R-:W0:Y:S01]  /*0500*/  LDC.64 R24, c[0x0][0x380] ;  /* 0x0000e000ff187b82 */ /* 0x000e220000000a00 */
[----:B------:R-:W1:Y:S01]  /*0510*/  LDCU.64 UR6, c[0x0][0x380] ;  /* 0x00007000ff0677ac */ /* 0x000e620008000a00 */
[C---:B------:R-:W-:Y:S01]  /*0520*/  IMAD.IADD R9, R6.reuse, 0x1, R7 ;  /* 0x0000000106097824 */ /* 0x040fe200078e0207 */
[----:B------:R-:W-:Y:S01]  /*0530*/  IADD3 R4, P1, PT, R6, R7, RZ ;  /* 0x0000000706047210 */ /* 0x000fe20007f3e0ff */
[----:B------:R-:W-:-:S04]  /*0540*/  IMAD R13, R7, R0, R3 ;  /* 0x00000000070d7224 */ /* 0x000fc800078e0203 */
[----:B------:R-:W2:Y:S01]  /*0550*/  LDC.64 R10, c[0x0][0x388] ;  /* 0x0000e200ff0a7b82 */ /* 0x000ea20000000a00 */
[----:B0-----:R-:W-:-:S06]  /*0560*/  IMAD.WIDE.U32 R24, R9, 0x8, R24 ;  /* 0x0000000809187825 */ /* 0x001fcc00078e0018 */
[----:B------:R-:W3:Y:S01]  /*0570*/  LDG.E.64 R24, desc[UR4][R24.64] ;  /* 0x0000000418187981 */ /* 0x000ee2000c1e1b00 */
[----:B--2---:R-:W-:Y:S01]  /*0580*/  IMAD.WIDE R10, R13, 0x8, R10 ;  /* 0x000000080d0a7825 */ /* 0x004fe200078e020a */
[----:B------:R-:W-:Y:S02]  /*0590*/  IADD3.X R13, PT, PT, RZ, RZ, RZ, P1, !PT ;  /* 0x000000ffff0d7210 */ /* 0x000fe40000ffe4ff */
[----:B-1----:R-:W-:Y:S02]  /*05a0*/  LEA R28, P1, R4, UR6, 0x3 ;  /* 0x00000006041c7c11 */ /* 0x002fe4000f8218ff */
[----:B------:R-:W3:Y:S01]  /*05b0*/  LDG.E.64 R8, desc[UR4][R10.64] ;  /* 0x000000040a087981 */ /* 0x000ee2000c1e1b00 */
[----:B------:R-:W-:Y:S01]  /*05c0*/  IMAD.WIDE R14, R0, 0x8, R10 ;  /* 0x00000008000e7825 */ /* 0x000fe200078e020a */
[----:B------:R-:W-:-:S05]  /*05d0*/  LEA.HI.X R29, R4, UR7, R13, 0x3, P1 ;  /* 0x00000007041d7c11 */ /* 0x000fca00088f1c0d */
[----:B------:R-:W2:Y:S01]  /*05e0*/  LDG.E.64 R12, desc[UR4][R28.64+0x8] ;  /* 0x000008041c0c7981 */ /* 0x000ea2000c1e1b00 */
[----:B------:R-:W-:-:S03]  /*05f0*/  IMAD.WIDE R20, R0, 0x8, R14 ;  /* 0x0000000800147825 */ /* 0x000fc600078e020e */
[----:B------:R-:W2:Y:S04]  /*0600*/  LDG.E.64 R10, desc[UR4][R14.64] ;  /* 0x000000040e0a7981 */ /* 0x000ea8000c1e1b00 */
[----:B------:R-:W4:Y:S01]  /*0610*/  LDG.E.64 R16, desc[UR4][R20.64] ;  /* 0x0000000414107981 */ /* 0x000f22000c1e1b00 */
[----:B------:R-:W-:-:S03]  /*0620*/  IMAD.WIDE R22, R0, 0x8, R20 ;  /* 0x0000000800167825 */ /* 0x000fc600078e0214 */
[----:B------:R-:W4:Y:S04]  /*0630*/  LDG.E.64 R14, desc[UR4][R28.64+0x10] ;  /* 0x000010041c0e7981 */ /* 0x000f28000c1e1b00 */
[----:B------:R-:W5:Y:S04]  /*0640*/  LDG.E.64 R20, desc[UR4][R28.64+0x18] ;  /* 0x000018041c147981 */ /* 0x000f68000c1e1b00 */
[----:B------:R-:W5:Y:S01]  /*0650*/  LDG.E.64 R22, desc[UR4][R22.64] ;  /* 0x0000000416167981 */ /* 0x000f62000c1e1b00 */
[----:B------:R-:W-:Y:S01]  /*0660*/  VIADD R7, R7, 0x4 ;  /* 0x0000000407077836 */ /* 0x000fe20000000000 */
[----:B---3--:R-:W-:-:S08]  /*0670*/  DFMA R8, R24, R8, R18 ;  /* 0x000000081808722b */ /* 0x008fd00000000012 */
[----:B--2---:R-:W-:-:S08]  /*0680*/  DFMA R8, R12, R10, R8 ;  /* 0x0000000a0c08722b */ /* 0x004fd00000000008 */
[----:B----4-:R-:W-:-:S08]  /*0690*/  DFMA R8, R14, R16, R8 ;  /* 0x000000100e08722b */ /* 0x010fd00000000008 */
[----:B-----5:R-:W-:-:S11]  /*06a0*/  DFMA R18, R20, R22, R8 ;  /* 0x000000161412722b */ /* 0x020fd60000000008 */
.L_x_3:
[----:B------:R-:W-:Y:S05]  /*06b0*/  @!P0 BRA `(.L_x_0) ;  /* 0x00000000007c8947 */ /* 0x000fea0003800000 */
[----:B------:R-:W-:Y:S01]  /*06c0*/  ISETP.NE.AND P1, PT, R26, 0x1, PT ;  /* 0x000000011a00780c */ /* 0x000fe20003f25270 */
[----:B------:R-:W0:Y:S01]  /*06d0*/  LDC.64 R10, c[0x0][0x380] ;  /* 0x0000e000ff0a7b82 */ /* 0x000e220000000a00 */
[----:B------:R-:W-:-:S04]  /*06e0*/  LOP3.LUT R14, R5, 0x1, RZ, 0xc0, !PT ;  /* 0x00000001050e7812 */ /* 0x000fc800078ec0ff */
[----:B------:R-:W-:-:S03]  /*06f0*/  ISETP.NE.U32.AND P0, PT, R14, 0x1, PT ;  /* 0x000000010e00780c */ /* 0x000fc60003f05070 */
[----:B------:R-:W1:Y:S04]  /*0700*/  LDC.64 R20, c[0x0][0x388] ;  /* 0x0000e200ff147b82 */ /* 0x000e680000000a00 */
[CC--:B------:R-:W-:Y:S01]  /*0710*/  @P1 IADD3 R15, PT, PT, R6.reuse, R7.reuse, RZ ;  /* 0x00000007060f1210 */ /* 0x0c0fe20007ffe0ff */
[C---:B------:R-:W-:Y:S01]  /*0720*/  @P1 IMAD R17, R7.reuse, R0, R3 ;  /* 0x0000000007111224 */ /* 0x040fe200078e0203 */
[----:B------:R-:W-:Y:S01]  /*0730*/  @P1 IADD3 R16, P2, PT, R6, R7, RZ ;  /* 0x0000000706101210 */ /* 0x000fe20007f5e0ff */
[----:B------:R-:W-:Y:S01]  /*0740*/  @P1 VIADD R7, R7, 0x2 ;  /* 0x0000000207071836 */ /* 0x000fe20000000000 */
[----:B------:R-:W2:Y:S08]  /*0750*/  @P1 LDC.64 R8, c[0x0][0x380] ;  /* 0x0000e000ff081b82 */ /* 0x000eb00000000a00 */
[----:B------:R-:W3:Y:S01]  /*0760*/  LDC.64 R12, c[0x0][0x380] ;  /* 0x0000e000ff0c7b82 */ /* 0x000ee20000000a00 */
[----:B0-----:R-:W-:-:S06]  /*0770*/  @P1 IMAD.WIDE.U32 R14, R15, 0x8, R10 ;  /* 0x000000080f0e1825 */ /* 0x001fcc00078e000a */
[----:B------:R-:W4:Y:S01]  /*0780*/  @P1 LDG.E.64 R14, desc[UR4][R14.64] ;  /* 0x000000040e0e1981 */ /* 0x000f22000c1e1b00 */
[----:B------:R-:W0:Y:S01]  /*0790*/  LDC.64 R4, c[0x0][0x388] ;  /* 0x0000e200ff047b82 */ /* 0x000e220000000a00 */
[----:B-1----:R-:W-:Y:S01]  /*07a0*/  @P1 IMAD.WIDE R20, R17, 0x8, R20 ;  /* 0x0000000811141825 */ /* 0x002fe200078e0214 */
[----:B------:R-:W-:-:S04]  /*07b0*/  @P1 IADD3.X R17, PT, PT, RZ, RZ, RZ, P2, !PT ;  /* 0x000000ffff111210 */ /* 0x000fc800017fe4ff */
[----:B------:R-:W4:Y:S01]  /*07c0*/  @P1 LDG.E.64 R10, desc[UR4][R20.64] ;  /* 0x00000004140a1981 */ /* 0x000f22000c1e1b00 */
[----:B--2---:R-:W-:Y:S01]  /*07d0*/  @P1 LEA R8, P2, R16, R8, 0x3 ;  /* 0x0000000810081211 */ /* 0x004fe200078418ff */
[----:B------:R-:W-:-:S03]  /*07e0*/  @P1 IMAD.WIDE R22, R0, 0x8, R20 ;  /* 0x0000000800161825 */ /* 0x000fc600078e0214 */
[----:B------:R-:W-:Y:S01]  /*07f0*/  @P1 LEA.HI.X R9, R16, R9, R17, 0x3, P2 ;  /* 0x0000000910091211 */ /* 0x000fe200010f1c11 */
[----:B------:R-:W-:Y:S01]  /*0800*/  @!P0 IMAD R25, R7, R0, R3 ;  /* 0x0000000007198224 */ /* 0x000fe200078e0203 */
[----:B------:R-:W-:Y:S02]  /*0810*/  @!P0 IADD3 R17, PT, PT, R6, R7, RZ ;  /* 0x0000000706118210 */ /* 0x000fe40007ffe0ff */
[----:B------:R-:W2:Y:S04]  /*0820*/  @P1 LDG.E.64 R6, desc[UR4][R22.64] ;  /* 0x0000000416061981 */ /* 0x000ea8000c1e1b00 */
[----:B------:R-:W2:Y:S01]  /*0830*/  @P1 LDG.E.64 R8, desc[UR4][R8.64+0x8] ;  /* 0x0000080408081981 */ /* 0x000ea2000c1e1b00 */
[----:B---3--:R-:W-:-:S04]  /*0840*/  @!P0 IMAD.WIDE.U32 R12, R17, 0x8, R12 ;  /* 0x00000008110c8825 */ /* 0x008fc800078e000c */
[----:B0-----:R-:W-:Y:S02]  /*0850*/  @!P0 IMAD.WIDE R4, R25, 0x8, R4 ;  /* 0x0000000819048825 */ /* 0x001fe400078e0204 */
[----:B------:R-:W3:Y:S04]  /*0860*/  @!P0 LDG.E.64 R12, desc[UR4][R12.64] ;  /* 0x000000040c0c8981 */ /* 0x000ee8000c1e1b00 */
[----:B------:R-:W3:Y:S01]  /*0870*/  @!P0 LDG.E.64 R4, desc[UR4][R4.64] ;  /* 0x0000000404048981 */ /* 0x000ee2000c1e1b00 */
[----:B----4-:R-:W-:-:S08]  /*0880*/  @P1 DFMA R10, R14, R10, R18 ;  /* 0x0000000a0e0a122b */ /* 0x010fd00000000012 */
[----:B--2---:R-:W-:-:S08]  /*0890*/  @P1 DFMA R18, R8, R6, R10 ;  /* 0x000000060812122b */ /* 0x004fd0000000000a */
[----:B---3--:R-:W-:-:S11]  /*08a0*/  @!P0 DFMA R18, R12, R4, R18 ;  /* 0x000000040c12822b */ /* 0x008fd60000000012 */
.L_x_0:
[----:B------:R-:W0:Y:S01]  /*08b0*/  LDC.64 R4, c[0x0][0x390] ;  /* 0x0000e400ff047b82 */ /* 0x000e220000000a00 */
[----:B------:R-:W-:-:S04]  /*08c0*/  IMAD R3, R2, R0, R3 ;  /* 0x0000000002037224 */ /* 0x000fc800078e0203 */
[----:B0-----:R-:W-:-:S05]  /*08d0*/  IMAD.WIDE R2, R3, 0x8, R4 ;  /* 0x0000000803027825 */ /* 0x001fca00078e0204 */
[----:B------:R-:W-:Y:S01]  /*08e0*/  STG.E.64 desc[UR4][R2.64], R18 ;  /* 0x0000001202007986 */ /* 0x000fe2000c101b04 */
[----:B------:R-:W-:Y:S05]  /*08f0*/  EXIT ;  /* 0x000000000000794d */ /* 0x000fea0003800000 */
.L_x_4:
[----:B------:R-:W-:-:S00]  /*0900*/  BRA `(.L_x_4) ;  /* 0xfffffffc00fc7947 */ /* 0x000fc0000383ffff */
[----:B------:R-:W-:-:S00]  /*0910*/  NOP ;  /* 0x0000000000007918 */ /* 0x000fc00000000000 */
        /* <DEDUP_REMOVED lines=14> */
.L_x_62:


//--------------------- .text._Z17kernel_transponerPdS_ii --------------------------
	.section	.text._Z17kernel_transponerPdS_ii,"ax",@progbits
	.align	128
        .global         _Z17kernel_transponerPdS_ii
        .type           _Z17kernel_transponerPdS_ii,@function
        .size           _Z17kernel_transponerPdS_ii,(.L_x_63 - _Z17kernel_transponerPdS_ii)
        .other          _Z17kernel_transponerPdS_ii,@"STO_CUDA_ENTRY STV_DEFAULT"
_Z17kernel_transponerPdS_ii:
.text._Z17kernel_transponerPdS_ii:
[----:B------:R-:W-:Y:S01]  /*0000*/  LDC R1, c[0x0][0x37c] ;  /* 0x0000df00ff017b82 */ /* 0x000fe20000000800 */
[----:B------:R-:W0:Y:S07]  /*0010*/  S2R R2, SR_TID.Y ;  /* 0x0000000000027919 */ /* 0x000e2e0000002200 */
[----:B------:R-:W1:Y:S01]  /*0020*/  LDC R0, c[0x0][0x360] ;  /* 0x0000d800ff007b82 */ /* 0x000e620000000800 */
[----:B------:R-:W2:Y:S01]  /*0030*/  LDCU.64 UR6, c[0x0][0x390] ;  /* 0x00007200ff0677ac */ /* 0x000ea20008000a00 */
[----:B------:R-:W1:Y:S06]  /*0040*/  S2R R3, SR_TID.X ;  /* 0x0000000000037919 */ /* 0x000e6c0000002100 */
[----:B------:R-:W0:Y:S08]  /*0050*/  S2UR UR5, SR_CTAID.Y ;  /* 0x00000000000579c3 */ /* 0x000e300000002600 */
[----:B------:R-:W0:Y:S08]  /*0060*/  LDC R7, c[0x0][0x364] ;  /* 0x0000d900ff077b82 */ /* 0x000e300000000800 */
[----:B------:R-:W1:Y:S01]  /*0070*/  S2UR UR4, SR_CTAID.X ;  /* 0x00000000000479c3 */ /* 0x000e620000002500 */
[----:B0-----:R-:W-:-:S05]  /*0080*/  IMAD R7, R7, UR5, R2 ;  /* 0x0000000507077c24 */ /* 0x001fca000f8e0202 */
[----:B--2---:R-:W-:Y:S01]  /*0090*/  ISETP.GE.AND P0, PT, R7, UR6, PT ;  /* 0x0000000607007c0c */ /* 0x004fe2000bf06270 */
[----:B-1----:R-:W-:-:S05]  /*00a0*/  IMAD R0, R0, UR4, R3 ;  /* 0x0000000400007c24 */ /* 0x002fca000f8e0203 */
[----:B------:R-:W-:-:S13]  /*00b0*/  ISETP.GE.OR P0, PT, R0, UR7, P0 ;  /* 0x0000000700007c0c */ /* 0x000fda0008706670 */
[----:B------:R-:W-:Y:S05]  /*00c0*/  @P0 EXIT ;  /* 0x000000000000094d */ /* 0x000fea0003800000 */
[----:B------:R-:W0:Y:S01]  /*00d0*/  LDC.64 R2, c[0x0][0x380] ;  /* 0x0000e000ff027b82 */ /* 0x000e220000000a00 */
[----:B------:R-:W1:Y:S01]  /*00e0*/  LDCU.64 UR4, c[0x0][0x358] ;  /* 0x00006b00ff0477ac */ /* 0x000e620008000a00 */
[----:B------:R-:W-:-:S04]  /*00f0*/  IMAD R5, R7, UR7, R0 ;  /* 0x0000000707057c24 */ /* 0x000fc8000f8e0200 */
[----:B0-----:R-:W-:Y:S02]  /*0100*/  IMAD.WIDE R2, R5, 0x8, R2 ;  /* 0x0000000805027825 */ /* 0x001fe400078e0202 */
[----:B------:R-:W0:Y:S04]  /*0110*/  LDC.64 R4, c[0x0][0x388] ;  /* 0x0000e200ff047b82 */ /* 0x000e280000000a00 */
[----:B-1----:R-:W2:Y:S01]  /*0120*/  LDG.E.64 R2, desc[UR4][R2.64] ;  /* 0x0000000402027981 */ /* 0x002ea2000c1e1b00 */
[----:B------:R-:W-:-:S04]  /*0130*/  IMAD R7, R0, UR6, R7 ;  /* 0x0000000600077c24 */ /* 0x000fc8000f8e0207 */
[----:B0-----:R-:W-:-:S05]  /*0140*/  IMAD.WIDE R4, R7, 0x8, R4 ;  /* 0x0000000807047825 */ /* 0x001fca00078e0204 */
[----:B--2---:R-:W-:Y:S01]  /*0150*/  STG.E.64 desc[UR4][R4.64], R2 ;  /* 0x0000000204007986 */ /* 0x004fe2000c101b04 */
[----:B------:R-:W-:Y:S05]  /*0160*/  EXIT ;  /* 0x000000000000794d */ /* 0x000fea0003800000 */
.L_x_5:
        /* <DEDUP_REMOVED lines=9> */
.L_x_63:


//--------------------- .text._Z28kernel_backward_substitutionPdS_S_ii --------------------------
	.section	.text._Z28kernel_backward_substitutionPdS_S_ii,"ax",@progbits
	.align	128
        .global         _Z28kernel_backward_substitutionPdS_S_ii
        .type           _Z28kernel_backward_substitutionPdS_S_ii,@function
        .size           _Z28kernel_backward_substitutionPdS_S_ii,(.L_x_59 - _Z28kernel_backward_substitutionPdS_S_ii)
        .other          _Z28kernel_backward_substitutionPdS_S_ii,@"STO_CUDA_ENTRY STV_DEFAULT"
_Z28kernel_backward_substitutionPdS_S_ii:
.text._Z28kernel_backward_substitutionPdS_S_ii:
[----:B------:R-:W-:Y:S01]  /*0000*/  LDC R1, c[0x0][0x37c] ;  /* 0x0000df00ff017b82 */ /* 0x000fe20000000800 */
[----:B------:R-:W0:Y:S07]  /*0010*/  S2R R2, SR_TID.X ;  /* 0x0000000000027919 */ /* 0x000e2e0000002100 */
[----:B------:R-:W0:Y:S08]  /*0020*/  S2UR UR4, SR_CTAID.X ;  /* 0x00000000000479c3 */ /* 0x000e300000002500 */
[----:B------:R-:W0:Y:S08]  /*0030*/  LDC R3, c[0x0][0x360] ;  /* 0x0000d800ff037b82 */ /* 0x000e300000000800 */
[----:B------:R-:W1:Y:S01]  /*0040*/  LDC R0, c[0x0][0x398] ;  /* 0x0000e600ff007b82 */ /* 0x000e620000000800 */
[----:B0-----:R-:W-:-:S05]  /*0050*/  IMAD R3, R3, UR4, R2 ;  /* 0x0000000403037c24 */ /* 0x001fca000f8e0202 */
[----:B------:R-:W-:-:S05]  /*0060*/  LOP3.LUT R5, RZ, R3, RZ, 0x33, !PT ;  /* 0x00000003ff057212 */ /* 0x000fca00078e33ff */
[----:B-1----:R-:W-:-:S05]  /*0070*/  IMAD.IADD R5, R5, 0x1, R0 ;  /* 0x0000000105057824 */ /* 0x002fca00078e0200 */
[----:B------:R-:W-:-:S13]  /*0080*/  ISETP.GE.AND P0, PT, R5, RZ, PT ;  /* 0x000000ff0500720c */ /* 0x000fda0003f06270 */
[----:B------:R-:W-:Y:S05]  /*0090*/  @!P0 EXIT ;  /* 0x000000000000894d */ /* 0x000fea0003800000 */
[----:B------:R-:W-:Y:S01]  /*00a0*/  IMAD.IADD R7, R0, 0x1, -R3 ;  /* 0x0000000100077824 */ /* 0x000fe200078e0a03 */
[----:B------:R-:W0:Y:S01]  /*00b0*/  LDCU.64 UR4, c[0x0][0x358] ;  /* 0x00006b00ff0477ac */ /* 0x000e220008000a00 */
[----:B------:R-:W-:Y:S01]  /*00c0*/  BSSY.RECONVERGENT B0, `(.L_x_6) ;  /* 0x0000076000007945 */ /* 0x000fe20003800200 */
[----:B------:R-:W-:Y:S02]  /*00d0*/  CS2R R10, SRZ ;  /* 0x00000000000a7805 */ /* 0x000fe4000001ff00 */
[----:B------:R-:W-:-:S13]  /*00e0*/  ISETP.GE.AND P0, PT, R7, R0, PT ;  /* 0x000000000700720c */ /* 0x000fda0003f06270 */
[----:B------:R-:W-:Y:S05]  /*00f0*/  @P0 BRA `(.L_x_7) ;  /* 0x0000000400c80947 */ /* 0x000fea0003800000 */
[C---:B------:R-:W-:Y:S01]  /*0100*/  VIADD R4, R3.reuse, 0xffffffff ;  /* 0xffffffff03047836 */ /* 0x040fe20000000000 */
[----:B------:R-:W-:Y:S01]  /*0110*/  LOP3.LUT R2, R3, 0x7, RZ, 0xc0, !PT ;  /* 0x0000000703027812 */ /* 0x000fe200078ec0ff */
[----:B------:R-:W-:Y:S01]  /*0120*/  BSSY.RECONVERGENT B1, `(.L_x_8) ;  /* 0x0000034000017945 */ /* 0x000fe20003800200 */
[----:B------:R-:W-:Y:S02]  /*0130*/  CS2R R10, SRZ ;  /* 0x00000000000a7805 */ /* 0x000fe4000001ff00 */
[----:B------:R-:W-:Y:S02]  /*0140*/  ISETP.GE.U32.AND P0, PT, R4, 0x7, PT ;  /* 0x000000070400780c */ /* 0x000fe40003f06070 */
[----:B------:R-:W-:-:S11]  /*0150*/  ISETP.NE.AND P1, PT, R2, RZ, PT ;  /* 0x000000ff0200720c */ /* 0x000fd60003f25270 */
[----:B------:R-:W-:Y:S05]  /*0160*/  @!P0 BRA `(.L_x_9) ;  /* 0x0000000000bc8947 */ /* 0x000fea0003800000 */
[----:B------:R-:W1:Y:S01]  /*0170*/  LDCU UR6, c[0x0][0x39c] ;  /* 0x00007380ff0677ac */ /* 0x000e620008000800 */
[----:B------:R-:W-:Y:S01]  /*0180*/  LOP3.LUT R6, R3, 0xfffffff8, RZ, 0xc0, !PT ;  /* 0xfffffff803067812 */ /* 0x000fe200078ec0ff */
[----:B------:R-:W-:Y:S01]  /*0190*/  IMAD R4, R7, R0, -R3 ;  /* 0x0000000007047224 */ /* 0x000fe200078e0a03 */
[----:B------:R-:W-:-:S03]  /*01a0*/  CS2R R10, SRZ ;  /* 0x00000000000a7805 */ /* 0x000fc6000001ff00 */
[----:B------:R-:W-:Y:S02]  /*01b0*/  IMAD.MOV R6, RZ, RZ, -R6 ;  /* 0x000000ffff067224 */ /* 0x000fe400078e0a06 */
[----:B-1----:R-:W-:-:S07]  /*01c0*/  IMAD R27, R7, R0, UR6 ;  /* 0x00000006071b7e24 */ /* 0x002fce000f8e0200 */
.L_x_10:
[----:B------:R-:W1:Y:S08]  /*01d0*/  LDC.64 R28, c[0x0][0x380] ;  /* 0x0000e000ff1c7b82 */ /* 0x000e700000000a00 */
[----:B------:R-:W2:Y:S01]  /*01e0*/  LDC.64 R20, c[0x0][0x390] ;  /* 0x0000e400ff147b82 */ /* 0x000ea20000000a00 */
[----:B-1----:R-:W-:-:S05]  /*01f0*/  IMAD.WIDE R28, R4, 0x8, R28 ;  /* 0x00000008041c7825 */ /* 0x002fca00078e021c */
[----:B0-----:R-:W3:Y:S01]  /*0200*/  LDG.E.64 R18, desc[UR4][R28.64] ;  /* 0x000000041c127981 */ /* 0x001ee2000c1e1b00 */
[----:B--2---:R-:W-:-:S03]  /*0210*/  IMAD.WIDE R20, R27, 0x8, R20 ;  /* 0x000000081b147825 */ /* 0x004fc600078e0214 */
[----:B------:R-:W2:Y:S04]  /*0220*/  LDG.E.64 R16, desc[UR4][R28.64+0x8] ;  /* 0x000008041c107981 */ /* 0x000ea8000c1e1b00 */
[----:B------:R0:W3:Y:S04]  /*0230*/  LDG.E.64 R8, desc[UR4][R20.64] ;  /* 0x0000000414087981 */ /* 0x0000e8000c1e1b00 */
[----:B------:R-:W4:Y:S01]  /*0240*/  LDG.E.64 R22, desc[UR4][R28.64+0x18] ;  /* 0x000018041c167981 */ /* 0x000f22000c1e1b00 */
[----:B0-----:R-:W-:-:S05]  /*0250*/  IMAD.WIDE R20, R0, 0x8, R20 ;  /* 0x0000000800147825 */ /* 0x001fca00078e0214 */
[----:B------:R-:W2:Y:S01]  /*0260*/  LDG.E.64 R14, desc[UR4][R20.64] ;  /* 0x00000004140e7981 */ /* 0x000ea2000c1e1b00 */
[----:B------:R-:W-:-:S05]  /*0270*/  IMAD.WIDE R24, R0, 0x8, R20 ;  /* 0x0000000800187825 */ /* 0x000fca00078e0214 */
[----:B------:R0:W5:Y:S02]  /*0280*/  LDG.E.64 R12, desc[UR4][R24.64] ;  /* 0x00000004180c7981 */ /* 0x000164000c1e1b00 */
[C---:B0-----:R-:W-:Y:S01]  /*0290*/  IMAD.WIDE R24, R0.reuse, 0x8, R24 ;  /* 0x0000000800187825 */ /* 0x041fe200078e0218 */
[----:B---3--:R-:W-:Y:S01]  /*02a0*/  DFMA R18, R18, R8, R10 ;  /* 0x000000081212722b */ /* 0x008fe2000000000a */
[----:B------:R-:W5:Y:S04]  /*02b0*/  LDG.E.64 R10, desc[UR4][R28.64+0x10] ;  /* 0x000010041c0a7981 */ /* 0x000f68000c1e1b00 */
[----:B------:R-:W4:Y:S03]  /*02c0*/  LDG.E.64 R8, desc[UR4][R24.64] ;  /* 0x0000000418087981 */ /* 0x000f26000c1e1b00 */
[----:B--2---:R-:W-:Y:S01]  /*02d0*/  DFMA R16, R16, R14, R18 ;  /* 0x0000000e1010722b */ /* 0x004fe20000000012 */
[C---:B------:R-:W-:Y:S01]  /*02e0*/  IMAD.WIDE R14, R0.reuse, 0x8, R24 ;  /* 0x00000008000e7825 */ /* 0x040fe200078e0218 */
[----:B------:R-:W2:Y:S04]  /*02f0*/  LDG.E.64 R18, desc[UR4][R28.64+0x20] ;  /* 0x000020041c127981 */ /* 0x000ea8000c1e1b00 */
[----:B------:R-:W2:Y:S02]  /*0300*/  LDG.E.64 R20, desc[UR4][R14.64] ;  /* 0x000000040e147981 */ /* 0x000ea4000c1e1b00 */
[----:B-----5:R-:W-:Y:S01]  /*0310*/  DFMA R12, R10, R12, R16 ;  /* 0x0000000c0a0c722b */ /* 0x020fe20000000010 */
[----:B------:R-:W-:-:S02]  /*0320*/  IMAD.WIDE R10, R0, 0x8, R14 ;  /* 0x00000008000a7825 */ /* 0x000fc400078e020e */
[----:B------:R-:W3:Y:S04]  /*0330*/  LDG.E.64 R14, desc[UR4][R28.64+0x28] ;  /* 0x000028041c0e7981 */ /* 0x000ee8000c1e1b00 */
[----:B------:R-:W3:Y:S01]  /*0340*/  LDG.E.64 R16, desc[UR4][R10.64] ;  /* 0x000000040a107981 */ /* 0x000ee2000c1e1b00 */
[----:B----4-:R-:W-:Y:S01]  /*0350*/  DFMA R22, R22, R8, R12 ;  /* 0x000000081616722b */ /* 0x010fe2000000000c */
[----:B------:R-:W-:-:S05]  /*0360*/  IMAD.WIDE R8, R0, 0x8, R10 ;  /* 0x0000000800087825 */ /* 0x000fca00078e020a */
[----:B------:R-:W4:Y:S01]  /*0370*/  LDG.E.64 R12, desc[UR4][R8.64] ;  /* 0x00000004080c7981 */ /* 0x000f22000c1e1b00 */
[----:B------:R-:W-:-:S03]  /*0380*/  IMAD.WIDE R24, R0, 0x8, R8 ;  /* 0x0000000800187825 */ /* 0x000fc600078e0208 */
[----:B------:R-:W4:Y:S04]  /*0390*/  LDG.E.64 R10, desc[UR4][R28.64+0x30] ;  /* 0x000030041c0a7981 */ /* 0x000f28000c1e1b00 */
[----:B------:R-:W5:Y:S04]  /*03a0*/  LDG.E.64 R24, desc[UR4][R24.64] ;  /* 0x0000000418187981 */ /* 0x000f68000c1e1b00 */
[----:B------:R-:W5:Y:S01]  /*03b0*/  LDG.E.64 R8, desc[UR4][R28.64+0x38] ;  /* 0x000038041c087981 */ /* 0x000f62000c1e1b00 */
[----:B--2---:R-:W-:Y:S01]  /*03c0*/  DFMA R18, R18, R20, R22 ;  /* 0x000000141212722b */ /* 0x004fe20000000016 */
[----:B------:R-:W-:-:S04]  /*03d0*/  IADD3 R6, PT, PT, R6, 0x8, RZ ;  /* 0x0000000806067810 */ /* 0x000fc80007ffe0ff */
[----:B------:R-:W-:Y:S01]  /*03e0*/  ISETP.NE.AND P0, PT, R6, RZ, PT ;  /* 0x000000ff0600720c */ /* 0x000fe20003f05270 */
[----:B------:R-:W-:Y:S02]  /*03f0*/  VIADD R7, R7, 0x8 ;  /* 0x0000000807077836 */ /* 0x000fe40000000000 */
[----:B------:R-:W-:Y:S02]  /*0400*/  VIADD R4, R4, 0x8 ;  /* 0x0000000804047836 */ /* 0x000fe40000000000 */
[----:B------:R-:W-:Y:S01]  /*0410*/  IMAD R27, R0, 0x8, R27 ;  /* 0x00000008001b7824 */ /* 0x000fe200078e021b */
[----:B---3--:R-:W-:-:S08]  /*0420*/  DFMA R14, R14, R16, R18 ;  /* 0x000000100e0e722b */ /* 0x008fd00000000012 */
[----:B----4-:R-:W-:-:S08]  /*0430*/  DFMA R12, R10, R12, R14 ;  /* 0x0000000c0a0c722b */ /* 0x010fd0000000000e */
[----:B-----5:R-:W-:Y:S01]  /*0440*/  DFMA R10, R8, R24, R12 ;  /* 0x00000018080a722b */ /* 0x020fe2000000000c */
[----:B------:R-:W-:Y:S10]  /*0450*/  @P0 BRA `(.L_x_10) ;  /* 0xfffffffc005c0947 */ /* 0x000ff4000383ffff */
.L_x_9:
[----:B0-----:R-:W-:Y:S05]  /*0460*/  BSYNC.RECONVERGENT B1 ;  /* 0x0000000000017941 */ /* 0x001fea0003800200 */
.L_x_8:
[----:B------:R-:W-:Y:S05]  /*0470*/  @!P1 BRA `(.L_x_7) ;  /* 0x0000000000e89947 */ /* 0x000fea0003800000 */
[----:B------:R-:W-:Y:S01]  /*0480*/  ISETP.GE.U32.AND P0, PT, R2, 0x4, PT ;  /* 0x000000040200780c */ /* 0x000fe20003f06070 */
[----:B------:R-:W-:Y:S01]  /*0490*/  BSSY.RECONVERGENT B1, `(.L_x_11) ;  /* 0x000001b000017945 */ /* 0x000fe20003800200 */
[----:B------:R-:W-:-:S04]  /*04a0*/  LOP3.LUT R4, R3, 0x3, RZ, 0xc0, !PT ;  /* 0x0000000303047812 */ /* 0x000fc800078ec0ff */
[----:B------:R-:W-:-:S07]  /*04b0*/  ISETP.NE.AND P1, PT, R4, RZ, PT ;  /* 0x000000ff0400720c */ /* 0x000fce0003f25270 */
[----:B------:R-:W-:Y:S06]  /*04c0*/  @!P0 BRA `(.L_x_12) ;  /* 0x00000000005c8947 */ /* 0x000fec0003800000 */
[----:B------:R-:W0:Y:S01]  /*04d0*/  LDC.64 R26, c[0x0][0x380] ;  /* 0x0000e000ff1a7b82 */ /* 0x000e220000000a00 */
[----:B------:R-:W1:Y:S01]  /*04e0*/  LDCU UR6, c[0x0][0x39c] ;  /* 0x00007380ff0677ac */ /* 0x000e620008000800 */
[----:B------:R-:W-:-:S06]  /*04f0*/  IMAD R9, R5, R0, R7 ;  /* 0x0000000005097224 */ /* 0x000fcc00078e0207 */
[----:B------:R-:W2:Y:S01]  /*0500*/  LDC.64 R28, c[0x0][0x390] ;  /* 0x0000e400ff1c7b82 */ /* 0x000ea20000000a00 */
[----:B-1----:R-:W-:Y:S02]  /*0510*/  IMAD R13, R7, R0, UR6 ;  /* 0x00000006070d7e24 */ /* 0x002fe4000f8e0200 */
[----:B0-----:R-:W-:-:S05]  /*0520*/  IMAD.WIDE R26, R9, 0x8, R26 ;  /* 0x00000008091a7825 */ /* 0x001fca00078e021a */
[----:B------:R-:W3:Y:S01]  /*0530*/  LDG.E.64 R18, desc[UR4][R26.64] ;  /* 0x000000041a127981 */ /* 0x000ee2000c1e1b00 */
[----:B--2---:R-:W-:-:S03]  /*0540*/  IMAD.WIDE R28, R13, 0x8, R28 ;  /* 0x000000080d1c7825 */ /* 0x004fc600078e021c */
[----:B------:R-:W2:Y:S04]  /*0550*/  LDG.E.64 R14, desc[UR4][R26.64+0x8] ;  /* 0x000008041a0e7981 */ /* 0x000ea8000c1e1b00 */
[----:B------:R0:W3:Y:S04]  /*0560*/  LDG.E.64 R20, desc[UR4][R28.64] ;  /* 0x000000041c147981 */ /* 0x0000e8000c1e1b00 */
[----:B------:R-:W4:Y:S01]  /*0570*/  LDG.E.64 R8, desc[UR4][R26.64+0x10] ;  /* 0x000010041a087981 */ /* 0x000f22000c1e1b00 */
[----:B0-----:R-:W-:-:S05]  /*0580*/  IMAD.WIDE R28, R0, 0x8, R28 ;  /* 0x00000008001c7825 */ /* 0x001fca00078e021c */
[----:B------:R-:W2:Y:S01]  /*0590*/  LDG.E.64 R16, desc[UR4][R28.64] ;  /* 0x000000041c107981 */ /* 0x000ea2000c1e1b00 */
[----:B------:R-:W-:-:S05]  /*05a0*/  IMAD.WIDE R24, R0, 0x8, R28 ;  /* 0x0000000800187825 */ /* 0x000fca00078e021c */
[----:B------:R-:W4:Y:S01]  /*05b0*/  LDG.E.64 R12, desc[UR4][R24.64] ;  /* 0x00000004180c7981 */ /* 0x000f22000c1e1b00 */
[----:B------:R-:W-:-:S06]  /*05c0*/  IMAD.WIDE R22, R0, 0x8, R24 ;  /* 0x0000000800167825 */ /* 0x000fcc00078e0218 */
[----:B------:R-:W5:Y:S04]  /*05d0*/  LDG.E.64 R22, desc[UR4][R22.64] ;  /* 0x0000000416167981 */ /* 0x000f68000c1e1b00 */
[----:B------:R-:W5:Y:S01]  /*05e0*/  LDG.E.64 R24, desc[UR4][R26.64+0x18] ;  /* 0x000018041a187981 */ /* 0x000f62000c1e1b00 */
[----:B------:R-:W-:Y:S01]  /*05f0*/  VIADD R7, R7, 0x4 ;  /* 0x0000000407077836 */ /* 0x000fe20000000000 */
[----:B---3--:R-:W-:-:S08]  /*0600*/  DFMA R18, R18, R20, R10 ;  /* 0x000000141212722b */ /* 0x008fd0000000000a */
[----:B--2---:R-:W-:-:S08]  /*0610*/  DFMA R14, R14, R16, R18 ;  /* 0x000000100e0e722b */ /* 0x004fd00000000012 */
[----:B----4-:R-:W-:-:S08]  /*0620*/  DFMA R8, R8, R12, R14 ;  /* 0x0000000c0808722b */ /* 0x010fd0000000000e */
[----:B-----5:R-:W-:-:S11]  /*0630*/  DFMA R10, R24, R22, R8 ;  /* 0x00000016180a722b */ /* 0x020fd60000000008 */
.L_x_12:
[----:B------:R-:W-:Y:S05]  /*0640*/  BSYNC.RECONVERGENT B1 ;  /* 0x0000000000017941 */ /* 0x000fea0003800200 */
.L_x_11:
[----:B------:R-:W-:Y:S05]  /*0650*/  @!P1 BRA `(.L_x_7) ;  /* 0x0000000000709947 */ /* 0x000fea0003800000 */
[----:B------:R-:W-:Y:S02]  /*0660*/  ISETP.NE.AND P0, PT, R4, 0x1, PT ;  /* 0x000000010400780c */ /* 0x000fe40003f05270 */
[----:B------:R-:W-:-:S04]  /*0670*/  LOP3.LUT R3, R3, 0x1, RZ, 0xc0, !PT ;  /* 0x0000000103037812 */ /* 0x000fc800078ec0ff */
[----:B------:R-:W-:-:S07]  /*0680*/  ISETP.NE.U32.AND P1, PT, R3, 0x1, PT ;  /* 0x000000010300780c */ /* 0x000fce0003f25070 */
[----:B------:R-:W0:Y:S01]  /*0690*/  @P0 LDC R4, c[0x0][0x39c] ;  /* 0x0000e700ff040b82 */ /* 0x000e220000000800 */
[----:B------:R-:W-:-:S07]  /*06a0*/  @P0 IMAD R9, R5, R0, R7 ;  /* 0x0000000005090224 */ /* 0x000fce00078e0207 */
[----:B------:R-:W1:Y:S08]  /*06b0*/  @P0 LDC.64 R18, c[0x0][0x380] ;  /* 0x0000e000ff120b82 */ /* 0x000e700000000a00 */
[----:B------:R-:W2:Y:S08]  /*06c0*/  @P0 LDC.64 R2, c[0x0][0x390] ;  /* 0x0000e400ff020b82 */ /* 0x000eb00000000a00 */
[----:B------:R-:W3:Y:S01]  /*06d0*/  @!P1 LDC R25, c[0x0][0x39c] ;  /* 0x0000e700ff199b82 */ /* 0x000ee20000000800 */
[----:B0-----:R-:W-:-:S07]  /*06e0*/  @P0 IMAD R21, R7, R0, R4 ;  /* 0x0000000007150224 */ /* 0x001fce00078e0204 */
[----:B------:R-:W0:Y:S01]  /*06f0*/  @!P1 LDC.64 R14, c[0x0][0x380] ;  /* 0x0000e000ff0e9b82 */ /* 0x000e220000000a00 */
[----:B-1----:R-:W-:-:S07]  /*0700*/  @P0 IMAD.WIDE R18, R9, 0x8, R18 ;  /* 0x0000000809120825 */ /* 0x002fce00078e0212 */
[----:B------:R-:W1:Y:S01]  /*0710*/  @!P1 LDC.64 R12, c[0x0][0x390] ;  /* 0x0000e400ff0c9b82 */ /* 0x000e620000000a00 */
[----:B--2---:R-:W-:Y:S01]  /*0720*/  @P0 IMAD.WIDE R20, R21, 0x8, R2 ;  /* 0x0000000815140825 */ /* 0x004fe200078e0202 */
[----:B------:R-:W-:Y:S01]  /*0730*/  @P0 IADD3 R7, PT, PT, R7, 0x2, RZ ;  /* 0x0000000207070810 */ /* 0x000fe20007ffe0ff */
[----:B------:R-:W2:Y:S04]  /*0740*/  @P0 LDG.E.64 R2, desc[UR4][R18.64] ;  /* 0x0000000412020981 */ /* 0x000ea8000c1e1b00 */
[----:B------:R-:W2:Y:S01]  /*0750*/  @P0 LDG.E.64 R8, desc[UR4][R20.64] ;  /* 0x0000000414080981 */ /* 0x000ea2000c1e1b00 */
[----:B------:R-:W-:-:S04]  /*0760*/  @P0 IMAD.WIDE R16, R0, 0x8, R20 ;  /* 0x0000000800100825 */ /* 0x000fc800078e0214 */
[-C--:B---3--:R-:W-:Y:S02]  /*0770*/  @!P1 IMAD R25, R7, R0.reuse, R25 ;  /* 0x0000000007199224 */ /* 0x088fe400078e0219 */
[----:B------:R-:W-:Y:S01]  /*0780*/  @!P1 IMAD R23, R5, R0, R7 ;  /* 0x0000000005179224 */ /* 0x000fe200078e0207 */
[----:B------:R-:W3:Y:S04]  /*0790*/  @P0 LDG.E.64 R16, desc[UR4][R16.64] ;  /* 0x0000000410100981 */ /* 0x000ee8000c1e1b00 */
[----:B------:R-:W3:Y:S01]  /*07a0*/  @P0 LDG.E.64 R6, desc[UR4][R18.64+0x8] ;  /* 0x0000080412060981 */ /* 0x000ee2000c1e1b00 */
[----:B0-----:R-:W-:-:S04]  /*07b0*/  @!P1 IMAD.WIDE R14, R23, 0x8, R14 ;  /* 0x00000008170e9825 */ /* 0x001fc800078e020e */
[----:B-1----:R-:W-:Y:S02]  /*07c0*/  @!P1 IMAD.WIDE R12, R25, 0x8, R12 ;  /* 0x00000008190c9825 */ /* 0x002fe400078e020c */
[----:B------:R-:W4:Y:S04]  /*07d0*/  @!P1 LDG.E.64 R14, desc[UR4][R14.64] ;  /* 0x000000040e0e9981 */ /* 0x000f28000c1e1b00 */
[----:B------:R-:W4:Y:S01]  /*07e0*/  @!P1 LDG.E.64 R12, desc[UR4][R12.64] ;  /* 0x000000040c0c9981 */ /* 0x000f22000c1e1b00 */
[----:B--2---:R-:W-:-:S08]  /*07f0*/  @P0 DFMA R2, R2, R8, R10 ;  /* 0x000000080202022b */ /* 0x004fd0000000000a */
[----:B---3--:R-:W-:-:S08]  /*0800*/  @P0 DFMA R10, R6, R16, R2 ;  /* 0x00000010060a022b */ /* 0x008fd00000000002 */
[----:B----4-:R-:W-:-:S11]  /*0810*/  @!P1 DFMA R10, R14, R12, R10 ;  /* 0x0000000c0e0a922b */ /* 0x010fd6000000000a */
.L_x_7:
[----:B0-----:R-:W-:Y:S05]  /*0820*/  BSYNC.RECONVERGENT B0 ;  /* 0x0000000000007941 */ /* 0x001fea0003800200 */
.L_x_6:
[----:B------:R-:W0:Y:S01]  /*0830*/  LDC.64 R8, c[0x0][0x380] ;  /* 0x0000e000ff087b82 */ /* 0x000e220000000a00 */
[----:B------:R-:W-:-:S04]  /*0840*/  IMAD R3, R5, R0, R5 ;  /* 0x0000000005037224 */ /* 0x000fc800078e0205 */
[----:B0-----:R-:W-:-:S06]  /*0850*/  IMAD.WIDE R8, R3, 0x8, R8 ;  /* 0x0000000803087825 */ /* 0x001fcc00078e0208 */
[----:B------:R-:W2:Y:S01]  /*0860*/  LDG.E.64 R8, desc[UR4][R8.64] ;  /* 0x0000000408087981 */ /* 0x000ea2000c1e1b00 */
[----:B------:R-:W-:Y:S01]  /*0870*/  UMOV UR6, 0x812dea11 ;  /* 0x812dea1100067882 */ /* 0x000fe20000000000 */
[----:B------:R-:W-:Y:S02]  /*0880*/  UMOV UR7, 0x3d719799 ;  /* 0x3d71979900077882 */ /* 0x000fe40000000000 */
[----:B--2---:R-:W-:-:S14]  /*0890*/  DSETP.GT.AND P0, PT, |R8|, UR6, PT ;  /* 0x0000000608007e2a */ /* 0x004fdc000bf04200 */
[----:B------:R-:W-:Y:S05]  /*08a0*/  @!P0 EXIT ;  /* 0x000000000000894d */ /* 0x000fea0003800000 */
[----:B------:R-:W0:Y:S01]  /*08b0*/  LDC.64 R2, c[0x0][0x388] ;  /* 0x0000e200ff027b82 */ /* 0x000e220000000a00 */
[----:B------:R-:W1:Y:S02]  /*08c0*/  LDCU UR6, c[0x0][0x39c] ;  /* 0x00007380ff0677ac */ /* 0x000e640008000800 */
[----:B-1----:R-:W-:-:S04]  /*08d0*/  IMAD R0, R5, R0, UR6 ;  /* 0x0000000605007e24 */ /* 0x002fc8000f8e0200 */
[----:B0-----:R-:W-:-:S06]  /*08e0*/  IMAD.WIDE R2, R0, 0x8, R2 ;  /* 0x0000000800027825 */ /* 0x001fcc00078e0202 */
[----:B------:R-:W2:Y:S01]  /*08f0*/  LDG.E.64 R2, desc[UR4][R2.64] ;  /* 0x0000000402027981 */ /* 0x000ea2000c1e1b00 */
[----:B------:R-:W0:Y:S01]  /*0900*/  MUFU.RCP64H R5, R9 ;  /* 0x0000000900057308 */ /* 0x000e220000001800 */
[----:B------:R-:W-:Y:S01]  /*0910*/  IMAD.MOV.U32 R4, RZ, RZ, 0x1 ;  /* 0x00000001ff047424 */ /* 0x000fe200078e00ff */
[----:B------:R-:W-:Y:S05]  /*0920*/  BSSY.RECONVERGENT B0, `(.L_x_13) ;  /* 0x0000010000007945 */ /* 0x000fea0003800200 */
[----:B0-----:R-:W-:-:S08]  /*0930*/  DFMA R6, -R8, R4, 1 ;  /* 0x3ff000000806742b */ /* 0x001fd00000000104 */
[----:B------:R-:W-:-:S08]  /*0940*/  DFMA R6, R6, R6, R6 ;  /* 0x000000060606722b */ /* 0x000fd00000000006 */
[----:B------:R-:W-:-:S08]  /*0950*/  DFMA R4, R4, R6, R4 ;  /* 0x000000060404722b */ /* 0x000fd00000000004 */
[----:B------:R-:W-:-:S08]  /*0960*/  DFMA R12, -R8, R4, 1 ;  /* 0x3ff00000080c742b */ /* 0x000fd00000000104 */
[----:B------:R-:W-:Y:S02]  /*0970*/  DFMA R12, R4, R12, R4 ;  /* 0x0000000c040c722b */ /* 0x000fe40000000004 */
[----:B--2---:R-:W-:-:S08]  /*0980*/  DADD R6, R2, -R10 ;  /* 0x0000000002067229 */ /* 0x004fd0000000080a */
[----:B------:R-:W-:Y:S02]  /*0990*/  DMUL R4, R6, R12 ;  /* 0x0000000c06047228 */ /* 0x000fe40000000000 */
[----:B------:R-:W-:-:S06]  /*09a0*/  FSETP.GEU.AND P1, PT, |R7|, 6.5827683646048100446e-37, PT ;  /* 0x036000000700780b */ /* 0x000fcc0003f2e200 */
[----:B------:R-:W-:-:S08]  /*09b0*/  DFMA R10, -R8, R4, R6 ;  /* 0x00000004080a722b */ /* 0x000fd00000000106 */
[----:B------:R-:W-:-:S10]  /*09c0*/  DFMA R2, R12, R10, R4 ;  /* 0x0000000a0c02722b */ /* 0x000fd40000000004 */
[----:B------:R-:W-:-:S05]  /*09d0*/  FFMA R4, RZ, R9, R3 ;  /* 0x00000009ff047223 */ /* 0x000fca0000000003 */
[----:B------:R-:W-:-:S13]  /*09e0*/  FSETP.GT.AND P0, PT, |R4|, 1.469367938527859385e-39, PT ;  /* 0x001000000400780b */ /* 0x000fda0003f04200 */
[----:B------:R-:W-:Y:S05]  /*09f0*/  @P0 BRA P1, `(.L_x_14) ;  /* 0x0000000000080947 */ /* 0x000fea0000800000 */
[----:B------:R-:W-:-:S07]  /*0a00*/  MOV R10, 0xa20 ;  /* 0x00000a20000a7802 */ /* 0x000fce0000000f00 */
[----:B------:R-:W-:Y:S05]  /*0a10*/  CALL.REL.NOINC `($__internal_0_$__cuda_sm20_div_rn_f64_full) ;  /* 0x0000000000147944 */ /* 0x000fea0003c00000 */
.L_x_14:
[----:B------:R-:W-:Y:S05]  /*0a20*/  BSYNC.RECONVERGENT B0 ;  /* 0x0000000000007941 */ /* 0x000fea0003800200 */
.L_x_13:
[----:B------:R-:W0:Y:S02]  /*0a30*/  LDC.64 R4, c[0x0][0x390] ;  /* 0x0000e400ff047b82 */ /* 0x000e240000000a00 */
[----:B0-----:R-:W-:-:S05]  /*0a40*/  IMAD.WIDE R4, R0, 0x8, R4 ;  /* 0x0000000800047825 */ /* 0x001fca00078e0204 */
[----:B------:R-:W-:Y:S01]  /*0a50*/  STG.E.64 desc[UR4][R4.64], R2 ;  /* 0x0000000204007986 */ /* 0x000fe2000c101b04 */
[----:B------:R-:W-:Y:S05]  /*0a60*/  EXIT ;  /* 0x000000000000794d */ /* 0x000fea0003800000 */
        .weak           $__internal_0_$__cuda_sm20_div_rn_f64_full
        .type           $__internal_0_$__cuda_sm20_div_rn_f64_full,@function
        .size           $__internal_0_$__cuda_sm20_div_rn_f64_full,(.L_x_59 - $__internal_0_$__cuda_sm20_div_rn_f64_full)
$__internal_0_$__cuda_sm20_div_rn_f64_full:
[C---:B------:R-:W-:Y:S01]  /*0a70*/  FSETP.GEU.AND P0, PT, |R9|.reuse, 1.469367938527859385e-39, PT ;  /* 0x001000000900780b */ /* 0x040fe20003f0e200 */
[--C-:B------:R-:W-:Y:S01]  /*0a80*/  IMAD.MOV.U32 R4, RZ, RZ, R8.reuse ;  /* 0x000000ffff047224 */ /* 0x100fe200078e0008 */
[----:B------:R-:W-:Y:S01]  /*0a90*/  LOP3.LUT R2, R9, 0x800fffff, RZ, 0xc0, !PT ;  /* 0x800fffff09027812 */ /* 0x000fe200078ec0ff */
[----:B------:R-:W-:Y:S01]  /*0aa0*/  IMAD.MOV.U32 R5, RZ, RZ, R9 ;  /* 0x000000ffff057224 */ /* 0x000fe200078e0009 */
[C---:B------:R-:W-:Y:S01]  /*0ab0*/  FSETP.GEU.AND P2, PT, |R7|.reuse, 1.469367938527859385e-39, PT ;  /* 0x001000000700780b */ /* 0x040fe20003f4e200 */
[----:B------:R-:W-:Y:S01]  /*0ac0*/  BSSY.RECONVERGENT B1, `(.L_x_15) ;  /* 0x0000055000017945 */ /* 0x000fe20003800200 */
[----:B------:R-:W-:Y:S01]  /*0ad0*/  LOP3.LUT R3, R2, 0x3ff00000, RZ, 0xfc, !PT ;  /* 0x3ff0000002037812 */ /* 0x000fe200078efcff */
[----:B------:R-:W-:Y:S01]  /*0ae0*/  IMAD.MOV.U32 R2, RZ, RZ, R8 ;  /* 0x000000ffff027224 */ /* 0x000fe200078e0008 */
[----:B------:R-:W-:Y:S02]  /*0af0*/  MOV R16, 0x1 ;  /* 0x0000000100107802 */ /* 0x000fe40000000f00 */
[----:B------:R-:W-:-:S02]  /*0b00*/  LOP3.LUT R11, R7, 0x7ff00000, RZ, 0xc0, !PT ;  /* 0x7ff00000070b7812 */ /* 0x000fc400078ec0ff */
[----:B------:R-:W-:Y:S01]  /*0b10*/  LOP3.LUT R14, R9, 0x7ff00000, RZ, 0xc0, !PT ;  /* 0x7ff00000090e7812 */ /* 0x000fe200078ec0ff */
[----:B------:R-:W-:-:S03]  /*0b20*/  @!P0 DMUL R2, R4, 8.98846567431157953865e+307 ;  /* 0x7fe0000004028828 */ /* 0x000fc60000000000 */
[----:B------:R-:W-:Y:S02]  /*0b30*/  ISETP.GE.U32.AND P1, PT, R11, R14, PT ;  /* 0x0000000e0b00720c */ /* 0x000fe40003f26070 */
[----:B------:R-:W-:Y:S01]  /*0b40*/  @!P2 LOP3.LUT R8, R5, 0x7ff00000, RZ, 0xc0, !PT ;  /* 0x7ff000000508a812 */ /* 0x000fe200078ec0ff */
[----:B------:R-:W0:Y:S03]  /*0b50*/  MUFU.RCP64H R17, R3 ;  /* 0x0000000300117308 */ /* 0x000e260000001800 */
[----:B------:R-:W-:Y:S01]  /*0b60*/  @!P2 ISETP.GE.U32.AND P3, PT, R11, R8, PT ;  /* 0x000000080b00a20c */ /* 0x000fe20003f66070 */
[----:B------:R-:W-:Y:S01]  /*0b70*/  IMAD.MOV.U32 R8, RZ, RZ, R6 ;  /* 0x000000ffff087224 */ /* 0x000fe200078e0006 */
[----:B0-----:R-:W-:-:S08]  /*0b80*/  DFMA R12, R16, -R2, 1 ;  /* 0x3ff00000100c742b */ /* 0x001fd00000000802 */
[----:B------:R-:W-:Y:S01]  /*0b90*/  DFMA R18, R12, R12, R12 ;  /* 0x0000000c0c12722b */ /* 0x000fe2000000000c */
[----:B------:R-:W-:-:S05]  /*0ba0*/  IMAD.MOV.U32 R12, RZ, RZ, 0x1ca00000 ;  /* 0x1ca00000ff0c7424 */ /* 0x000fca00078e00ff */
[C---:B------:R-:W-:Y:S02]  /*0bb0*/  @!P2 SEL R13, R12.reuse, 0x63400000, !P3 ;  /* 0x634000000c0da807 */ /* 0x040fe40005800000 */
[----:B------:R-:W-:Y:S01]  /*0bc0*/  DFMA R16, R16, R18, R16 ;  /* 0x000000121010722b */ /* 0x000fe20000000010 */
[----:B------:R-:W-:Y:S01]  /*0bd0*/  SEL R9, R12, 0x63400000, !P1 ;  /* 0x634000000c097807 */ /* 0x000fe20004800000 */
[----:B------:R-:W-:Y:S01]  /*0be0*/  @!P2 IMAD.MOV.U32 R18, RZ, RZ, RZ ;  /* 0x000000ffff12a224 */ /* 0x000fe200078e00ff */
[--C-:B------:R-:W-:Y:S02]  /*0bf0*/  @!P2 LOP3.LUT R13, R13, 0x80000000, R7.reuse, 0xf8, !PT ;  /* 0x800000000d0da812 */ /* 0x100fe400078ef807 */
[----:B------:R-:W-:Y:S02]  /*0c00*/  LOP3.LUT R9, R9, 0x800fffff, R7, 0xf8, !PT ;  /* 0x800fffff09097812 */ /* 0x000fe400078ef807 */
[----:B------:R-:W-:Y:S01]  /*0c10*/  @!P2 LOP3.LUT R19, R13, 0x100000, RZ, 0xfc, !PT ;  /* 0x001000000d13a812 */ /* 0x000fe200078efcff */
[----:B------:R-:W-:-:S05]  /*0c20*/  DFMA R20, R16, -R2, 1 ;  /* 0x3ff000001014742b */ /* 0x000fca0000000802 */
[----:B------:R-:W-:-:S03]  /*0c30*/  @!P2 DFMA R8, R8, 2, -R18 ;  /* 0x400000000808a82b */ /* 0x000fc60000000812 */
[----:B------:R-:W-:Y:S01]  /*0c40*/  DFMA R16, R16, R20, R16 ;  /* 0x000000141010722b */ /* 0x000fe20000000010 */
[----:B------:R-:W-:Y:S01]  /*0c50*/  IMAD.MOV.U32 R21, RZ, RZ, R11 ;  /* 0x000000ffff157224 */ /* 0x000fe200078e000b */
[----:B------:R-:W-:Y:S02]  /*0c60*/  MOV R20, R14 ;  /* 0x0000000e00147202 */ /* 0x000fe40000000f00 */
[----:B------:R-:W-:-:S03]  /*0c70*/  @!P0 LOP3.LUT R20, R3, 0x7ff00000, RZ, 0xc0, !PT ;  /* 0x7ff0000003148812 */ /* 0x000fc600078ec0ff */
[----:B------:R-:W-:Y:S01]  /*0c80*/  @!P2 LOP3.LUT R21, R9, 0x7ff00000, RZ, 0xc0, !PT ;  /* 0x7ff000000915a812 */ /* 0x000fe200078ec0ff */
[----:B------:R-:W-:Y:S01]  /*0c90*/  DMUL R18, R16, R8 ;  /* 0x0000000810127228 */ /* 0x000fe20000000000 */
[----:B------:R-:W-:-:S03]  /*0ca0*/  VIADD R22, R20, 0xffffffff ;  /* 0xffffffff14167836 */ /* 0x000fc60000000000 */
[----:B------:R-:W-:-:S04]  /*0cb0*/  VIADD R13, R21, 0xffffffff ;  /* 0xffffffff150d7836 */ /* 0x000fc80000000000 */
[----:B------:R-:W-:Y:S01]  /*0cc0*/  DFMA R14, R18, -R2, R8 ;  /* 0x80000002120e722b */ /* 0x000fe20000000008 */
[----:B------:R-:W-:-:S04]  /*0cd0*/  ISETP.GT.U32.AND P0, PT, R13, 0x7feffffe, PT ;  /* 0x7feffffe0d00780c */ /* 0x000fc80003f04070 */
[----:B------:R-:W-:-:S03]  /*0ce0*/  ISETP.GT.U32.OR P0, PT, R22, 0x7feffffe, P0 ;  /* 0x7feffffe1600780c */ /* 0x000fc60000704470 */
[----:B------:R-:W-:-:S10]  /*0cf0*/  DFMA R14, R16, R14, R18 ;  /* 0x0000000e100e722b */ /* 0x000fd40000000012 */
[----:B------:R-:W-:Y:S05]  /*0d00*/  @P0 BRA `(.L_x_16) ;  /* 0x00000000006c0947 */ /* 0x000fea0003800000 */
[----:B------:R-:W-:-:S04]  /*0d10*/  LOP3.LUT R16, R5, 0x7ff00000, RZ, 0xc0, !PT ;  /* 0x7ff0000005107812 */ /* 0x000fc800078ec0ff */
[CC--:B------:R-:W-:Y:S02]  /*0d20*/  VIADDMNMX R6, R11.reuse, -R16.reuse, 0xb9600000, !PT ;  /* 0xb96000000b067446 */ /* 0x0c0fe40007800910 */
[----:B------:R-:W-:Y:S02]  /*0d30*/  ISETP.GE.U32.AND P0, PT, R11, R16, PT ;  /* 0x000000100b00720c */ /* 0x000fe40003f06070 */
[----:B------:R-:W-:Y:S02]  /*0d40*/  VIMNMX R6, PT, PT, R6, 0x46a00000, PT ;  /* 0x46a0000006067848 */ /* 0x000fe40003fe0100 */
[----:B------:R-:W-:-:S05]  /*0d50*/  SEL R11, R12, 0x63400000, !P0 ;  /* 0x634000000c0b7807 */ /* 0x000fca0004000000 */
[----:B------:R-:W-:Y:S02]  /*0d60*/  IMAD.IADD R11, R6, 0x1, -R11 ;  /* 0x00000001060b7824 */ /* 0x000fe400078e0a0b */
[----:B------:R-:W-:-:S03]  /*0d70*/  IMAD.MOV.U32 R6, RZ, RZ, RZ ;  /* 0x000000ffff067224 */ /* 0x000fc600078e00ff */
[----:B------:R-:W-:-:S06]  /*0d80*/  IADD3 R7, PT, PT, R11, 0x7fe00000, RZ ;  /* 0x7fe000000b077810 */ /* 0x000fcc0007ffe0ff */
[----:B------:R-:W-:-:S10]  /*0d90*/  DMUL R12, R14, R6 ;  /* 0x000000060e0c7228 */ /* 0x000fd40000000000 */
[----:B------:R-:W-:-:S13]  /*0da0*/  FSETP.GTU.AND P0, PT, |R13|, 1.469367938527859385e-39, PT ;  /* 0x001000000d00780b */ /* 0x000fda0003f0c200 */
[----:B------:R-:W-:Y:S05]  /*0db0*/  @P0 BRA `(.L_x_17) ;  /* 0x0000000000940947 */ /* 0x000fea0003800000 */
[----:B------:R-:W-:Y:S01]  /*0dc0*/  DFMA R2, R14, -R2, R8 ;  /* 0x800000020e02722b */ /* 0x000fe20000000008 */
[----:B------:R-:W-:-:S09]  /*0dd0*/  IMAD.MOV.U32 R6, RZ, RZ, RZ ;  /* 0x000000ffff067224 */ /* 0x000fd200078e00ff */
[C---:B------:R-:W-:Y:S02]  /*0de0*/  FSETP.NEU.AND P0, PT, R3.reuse, RZ, PT ;  /* 0x000000ff0300720b */ /* 0x040fe40003f0d000 */
[----:B------:R-:W-:-:S04]  /*0df0*/  LOP3.LUT R5, R3, 0x80000000, R5, 0x48, !PT ;  /* 0x8000000003057812 */ /* 0x000fc800078e4805 */
[----:B------:R-:W-:-:S07]  /*0e00*/  LOP3.LUT R7, R5, R7, RZ, 0xfc, !PT ;  /* 0x0000000705077212 */ /* 0x000fce00078efcff */
[----:B------:R-:W-:Y:S05]  /*0e10*/  @!P0 BRA `(.L_x_17) ;  /* 0x00000000007c8947 */ /* 0x000fea0003800000 */
[----:B------:R-:W-:Y:S01]  /*0e20*/  IMAD.MOV R3, RZ, RZ, -R11 ;  /* 0x000000ffff037224 */ /* 0x000fe200078e0a0b */
[----:B------:R-:W-:Y:S01]  /*0e30*/  MOV R2, RZ ;  /* 0x000000ff00027202 */ /* 0x000fe20000000f00 */
[----:B------:R-:W-:-:S05]  /*0e40*/  DMUL.RP R6, R14, R6 ;  /* 0x000000060e067228 */ /* 0x000fca0000008000 */
[----:B------:R-:W-:-:S05]  /*0e50*/  DFMA R2, R12, -R2, R14 ;  /* 0x800000020c02722b */ /* 0x000fca000000000e */
[----:B------:R-:W-:Y:S02]  /*0e60*/  LOP3.LUT R5, R7, R5, RZ, 0x3c, !PT ;  /* 0x0000000507057212 */ /* 0x000fe400078e3cff */
[----:B------:R-:W-:-:S04]  /*0e70*/  IADD3 R2, PT, PT, -R11, -0x43300000, RZ ;  /* 0xbcd000000b027810 */ /* 0x000fc80007ffe1ff */
[----:B------:R-:W-:-:S04]  /*0e80*/  FSETP.NEU.AND P0, PT, |R3|, R2, PT ;  /* 0x000000020300720b */ /* 0x000fc80003f0d200 */
[----:B------:R-:W-:Y:S02]  /*0e90*/  FSEL R12, R6, R12, !P0 ;  /* 0x0000000c060c7208 */ /* 0x000fe40004000000 */
[----:B------:R-:W-:Y:S01]  /*0ea0*/  FSEL R13, R5, R13, !P0 ;  /* 0x0000000d050d7208 */ /* 0x000fe20004000000 */
[----:B------:R-:W-:Y:S06]  /*0eb0*/  BRA `(.L_x_17) ;  /* 0x0000000000547947 */ /* 0x000fec0003800000 */
.L_x_16:
[----:B------:R-:W-:-:S14]  /*0ec0*/  DSETP.NAN.AND P0, PT, R6, R6, PT ;  /* 0x000000060600722a */ /* 0x000fdc0003f08000 */
[----:B------:R-:W-:Y:S05]  /*0ed0*/  @P0 BRA `(.L_x_18) ;  /* 0x0000000000440947 */ /* 0x000fea0003800000 */
[----:B------:R-:W-:-:S14]  /*0ee0*/  DSETP.NAN.AND P0, PT, R4, R4, PT ;  /* 0x000000040400722a */ /* 0x000fdc0003f08000 */
[----:B------:R-:W-:Y:S05]  /*0ef0*/  @P0 BRA `(.L_x_19) ;  /* 0x0000000000300947 */ /* 0x000fea0003800000 */
[----:B------:R-:W-:Y:S01]  /*0f00*/  ISETP.NE.AND P0, PT, R21, R20, PT ;  /* 0x000000141500720c */ /* 0x000fe20003f05270 */
[----:B------:R-:W-:Y:S02]  /*0f10*/  IMAD.MOV.U32 R12, RZ, RZ, 0x0 ;  /* 0x00000000ff0c7424 */ /* 0x000fe400078e00ff */
[----:B------:R-:W-:-:S10]  /*0f20*/  IMAD.MOV.U32 R13, RZ, RZ, -0x80000 ;  /* 0xfff80000ff0d7424 */ /* 0x000fd400078e00ff */
[----:B------:R-:W-:Y:S05]  /*0f30*/  @!P0 BRA `(.L_x_17) ;  /* 0x0000000000348947 */ /* 0x000fea0003800000 */
[----:B------:R-:W-:Y:S02]  /*0f40*/  ISETP.NE.AND P0, PT, R21, 0x7ff00000, PT ;  /* 0x7ff000001500780c */ /* 0x000fe40003f05270 */
[----:B------:R-:W-:Y:S02]  /*0f50*/  LOP3.LUT R13, R7, 0x80000000, R5, 0x48, !PT ;  /* 0x80000000070d7812 */ /* 0x000fe400078e4805 */
[----:B------:R-:W-:-:S13]  /*0f60*/  ISETP.EQ.OR P0, PT, R20, RZ, !P0 ;  /* 0x000000ff1400720c */ /* 0x000fda0004702670 */
[----:B------:R-:W-:Y:S01]  /*0f70*/  @P0 LOP3.LUT R2, R13, 0x7ff00000, RZ, 0xfc, !PT ;  /* 0x7ff000000d020812 */ /* 0x000fe200078efcff */
[----:B------:R-:W-:Y:S01]  /*0f80*/  @!P0 IMAD.MOV.U32 R12, RZ, RZ, RZ ;  /* 0x000000ffff0c8224 */ /* 0x000fe200078e00ff */
[----:B------:R-:W-:-:S03]  /*0f90*/  @P0 MOV R12, RZ ;  /* 0x000000ff000c0202 */ /* 0x000fc60000000f00 */
[----:B------:R-:W-:Y:S01]  /*0fa0*/  @P0 IMAD.MOV.U32 R13, RZ, RZ, R2 ;  /* 0x000000ffff0d0224 */ /* 0x000fe200078e0002 */
[----:B------:R-:W-:Y:S06]  /*0fb0*/  BRA `(.L_x_17) ;  /* 0x0000000000147947 */ /* 0x000fec0003800000 */
.L_x_19:
[----:B------:R-:W-:Y:S01]  /*0fc0*/  LOP3.LUT R13, R5, 0x80000, RZ, 0xfc, !PT ;  /* 0x00080000050d7812 */ /* 0x000fe200078efcff */
[----:B------:R-:W-:Y:S01]  /*0fd0*/  IMAD.MOV.U32 R12, RZ, RZ, R4 ;  /* 0x000000ffff0c7224 */ /* 0x000fe200078e0004 */
[----:B------:R-:W-:Y:S06]  /*0fe0*/  BRA `(.L_x_17) ;  /* 0x0000000000087947 */ /* 0x000fec0003800000 */
.L_x_18:
[----:B------:R-:W-:Y:S01]  /*0ff0*/  LOP3.LUT R13, R7, 0x80000, RZ, 0xfc, !PT ;  /* 0x00080000070d7812 */ /* 0x000fe200078efcff */
[----:B------:R-:W-:-:S07]  /*1000*/  IMAD.MOV.U32 R12, RZ, RZ, R6 ;  /* 0x000000ffff0c7224 */ /* 0x000fce00078e0006 */
.L_x_17:
[----:B------:R-:W-:Y:S05]  /*1010*/  BSYNC.RECONVERGENT B1 ;  /* 0x0000000000017941 */ /* 0x000fea0003800200 */
.L_x_15:
[----:B------:R-:W-:Y:S01]  /*1020*/  IMAD.MOV.U32 R11, RZ, RZ, 0x0 ;  /* 0x00000000ff0b7424 */ /* 0x000fe200078e00ff */
[----:B------:R-:W-:Y:S01]  /*1030*/  MOV R2, R12 ;  /* 0x0000000c00027202 */ /* 0x000fe20000000f00 */
[----:B------:R-:W-:Y:S02]  /*1040*/  IMAD.MOV.U32 R3, RZ, RZ, R13 ;  /* 0x000000ffff037224 */ /* 0x000fe400078e000d */
[----:B------:R-:W-:Y:S05]  /*1050*/  RET.REL.NODEC R10 `(_Z28kernel_backward_substitutionPdS_S_ii) ;  /* 0xffffffec0ae87950 */ /* 0x000fea0003c3ffff */
.L_x_20:
        /* <DEDUP_REMOVED lines=10> */
.L_x_59:


//--------------------- .text._Z27kernel_forward_substitutionPdPiS_S_ii --------------------------
	.section	.text._Z27kernel_forward_substitutionPdPiS_S_ii,"ax",@progbits
	.align	128
        .global         _Z27kernel_forward_substitutionPdPiS_S_ii
        .type           _Z27kernel_forward_substitutionPdPiS_S_ii,@function
        .size           _Z27kernel_forward_substitutionPdPiS_S_ii,(.L_x_65 - _Z27kernel_forward_substitutionPdPiS_S_ii)
        .other          _Z27kernel_forward_substitutionPdPiS_S_ii,@"STO_CUDA_ENTRY STV_DEFAULT"
_Z27kernel_forward_substitutionPdPiS_S_ii:
.text._Z27kernel_forward_substitutionPdPiS_S_ii:
[----:B------:R-:W-:Y:S01]  /*0000*/  LDC R1, c[0x0][0x37c] ;  /* 0x0000df00ff017b82 */ /* 0x000fe20000000800 */
[----:B------:R-:W0:Y:S07]  /*0010*/  S2R R2, SR_TID.X ;  /* 0x0000000000027919 */ /* 0x000e2e0000002100 */
[----:B------:R-:W0:Y:S08]  /*0020*/  S2UR UR4, SR_CTAID.X ;  /* 0x00000000000479c3 */ /* 0x000e300000002500 */
[----:B------:R-:W0:Y:S08]  /*0030*/  LDC R3, c[0x0][0x360] ;  /* 0x0000d800ff037b82 */ /* 0x000e300000000800 */
[----:B------:R-:W1:Y:S01]  /*0040*/  LDC R0, c[0x0][0x3a0] ;  /* 0x0000e800ff007b82 */ /* 0x000e620000000800 */
[----:B0-----:R-:W-:-:S05]  /*0050*/  IMAD R3, R3, UR4, R2 ;  /* 0x0000000403037c24 */ /* 0x001fca000f8e0202 */
[----:B-1----:R-:W-:-:S13]  /*0060*/  ISETP.GE.AND P0, PT, R3, R0, PT ;  /* 0x000000000300720c */ /* 0x002fda0003f06270 */
[----:B------:R-:W-:Y:S05]  /*0070*/  @P0 EXIT ;  /* 0x000000000000094d */ /* 0x000fea0003800000 */
[----:B------:R-:W-:Y:S01]  /*0080*/  ISETP.GT.AND P0, PT, R3, RZ, PT ;  /* 0x000000ff0300720c */ /* 0x000fe20003f04270 */
[----:B------:R-:W0:Y:S01]  /*0090*/  LDCU.64 UR4, c[0x0][0x358] ;  /* 0x00006b00ff0477ac */ /* 0x000e220008000a00 */
[----:B------:R-:W-:Y:S11]  /*00a0*/  BSSY.RECONVERGENT B0, `(.L_x_21) ;  /* 0x000007c000007945 */ /* 0x000ff60003800200 */
[----:B------:R-:W-:Y:S05]  /*00b0*/  @P0 BRA `(.L_x_22) ;  /* 0x0000000000140947 */ /* 0x000fea0003800000 */
[----:B------:R-:W1:Y:S02]  /*00c0*/  LDC.64 R4, c[0x0][0x388] ;  /* 0x0000e200ff047b82 */ /* 0x000e640000000a00 */
[----:B-1----:R-:W-:-:S06]  /*00d0*/  IMAD.WIDE R4, R3, 0x4, R4 ;  /* 0x0000000403047825 */ /* 0x002fcc00078e0204 */
[----:B0-----:R0:W5:Y:S01]  /*00e0*/  LDG.E R5, desc[UR4][R4.64] ;  /* 0x0000000404057981 */ /* 0x001162000c1e1900 */
[----:B------:R-:W-:Y:S01]  /*00f0*/  CS2R R16, SRZ ;  /* 0x0000000000107805 */ /* 0x000fe2000001ff00 */
[----:B------:R-:W-:Y:S06]  /*0100*/  BRA `(.L_x_23) ;  /* 0x0000000400d47947 */ /* 0x000fec0003800000 */
.L_x_22:
[----:B------:R-:W1:Y:S02]  /*0110*/  LDC.64 R8, c[0x0][0x388] ;  /* 0x0000e200ff087b82 */ /* 0x000e640000000a00 */
[----:B-1----:R-:W-:-:S05]  /*0120*/  IMAD.WIDE.U32 R8, R3, 0x4, R8 ;  /* 0x0000000403087825 */ /* 0x002fca00078e0008 */
[----:B0-----:R-:W2:Y:S01]  /*0130*/  LDG.E R5, desc[UR4][R8.64] ;  /* 0x0000000408057981 */ /* 0x001ea2000c1e1900 */
[C---:B------:R-:W-:Y:S01]  /*0140*/  ISETP.GE.U32.AND P1, PT, R3.reuse, 0x8, PT ;  /* 0x000000080300780c */ /* 0x040fe20003f26070 */
[----:B------:R-:W-:Y:S01]  /*0150*/  BSSY.RECONVERGENT B1, `(.L_x_24) ;  /* 0x0000035000017945 */ /* 0x000fe20003800200 */
[----:B------:R-:W-:Y:S01]  /*0160*/  LOP3.LUT R4, R3, 0x7, RZ, 0xc0, !PT ;  /* 0x0000000703047812 */ /* 0x000fe200078ec0ff */
[----:B------:R-:W-:Y:S01]  /*0170*/  HFMA2 R7, -RZ, RZ, 0, 0 ;  /* 0x00000000ff077431 */ /* 0x000fe200000001ff */
[----:B------:R-:W-:Y:S02]  /*0180*/  CS2R R16, SRZ ;  /* 0x0000000000107805 */ /* 0x000fe4000001ff00 */
[----:B------:R-:W-:Y:S01]  /*0190*/  ISETP.NE.AND P0, PT, R4, RZ, PT ;  /* 0x000000ff0400720c */ /* 0x000fe20003f05270 */
[----:B--2---:R-:W-:-:S06]  /*01a0*/  IMAD R6, R5, R0, RZ ;  /* 0x0000000005067224 */ /* 0x004fcc00078e02ff */
[----:B------:R-:W-:Y:S06]  /*01b0*/  @!P1 BRA `(.L_x_25) ;  /* 0x0000000000b89947 */ /* 0x000fec0003800000 */
[----:B------:R-:W0:Y:S01]  /*01c0*/  LDCU UR6, c[0x0][0x3a4] ;  /* 0x00007480ff0677ac */ /* 0x000e220008000800 */
[----:B------:R-:W-:Y:S02]  /*01d0*/  LOP3.LUT R7, R3, 0x7ffffff8, RZ, 0xc0, !PT ;  /* 0x7ffffff803077812 */ /* 0x000fe400078ec0ff */
[----:B------:R-:W-:Y:S02]  /*01e0*/  CS2R R16, SRZ ;  /* 0x0000000000107805 */ /* 0x000fe4000001ff00 */
[----:B------:R-:W-:Y:S02]  /*01f0*/  MOV R2, R6 ;  /* 0x0000000600027202 */ /* 0x000fe40000000f00 */
[----:B------:R-:W-:Y:S02]  /*0200*/  IADD3 R26, PT, PT, -R7, RZ, RZ ;  /* 0x000000ff071a7210 */ /* 0x000fe40007ffe1ff */
[----:B0-----:R-:W-:-:S07]  /*0210*/  MOV R27, UR6 ;  /* 0x00000006001b7c02 */ /* 0x001fce0008000f00 */
.L_x_26:
[----:B------:R-:W0:Y:S08]  /*0220*/  LDC.64 R20, c[0x0][0x380] ;  /* 0x0000e000ff147b82 */ /* 0x000e300000000a00 */
[----:B------:R-:W1:Y:S01]  /*0230*/  LDC.64 R28, c[0x0][0x398] ;  /* 0x0000e600ff1c7b82 */ /* 0x000e620000000a00 */
[----:B0-----:R-:W-:-:S05]  /*0240*/  IMAD.WIDE R20, R2, 0x8, R20 ;  /* 0x0000000802147825 */ /* 0x001fca00078e0214 */
[----:B------:R-:W2:Y:S01]  /*0250*/  LDG.E.64 R8, desc[UR4][R20.64] ;  /* 0x0000000414087981 */ /* 0x000ea2000c1e1b00 */
[----:B-1----:R-:W-:-:S03]  /*0260*/  IMAD.WIDE R28, R27, 0x8, R28 ;  /* 0x000000081b1c7825 */ /* 0x002fc600078e021c */
[----:B------:R-:W3:Y:S04]  /*0270*/  LDG.E.64 R12, desc[UR4][R20.64+0x8] ;  /* 0x00000804140c7981 */ /* 0x000ee8000c1e1b00 */
        /* <DEDUP_REMOVED lines=13> */
[----:B--2---:R-:W-:-:S03]  /*0350*/  DFMA R16, R8, R16, R10 ;  /* 0x000000100810722b */ /* 0x004fc6000000000a */
[----:B------:R-:W2:Y:S04]  /*0360*/  LDG.E.64 R10, desc[UR4][R20.64+0x20] ;  /* 0x00002004140a7981 */ /* 0x000ea8000c1e1b00 */
[----:B------:R0:W2:Y:S01]  /*0370*/  LDG.E.64 R8, desc[UR4][R28.64] ;  /* 0x000000041c087981 */ /* 0x0000a2000c1e1b00 */
[----:B---3--:R-:W-:-:S03]  /*0380*/  DFMA R12, R14, R12, R16 ;  /* 0x0000000c0e0c722b */ /* 0x008fc60000000010 */
[----:B------:R-:W3:Y:S01]  /*0390*/  LDG.E.64 R14, desc[UR4][R20.64+0x28] ;  /* 0x00002804140e7981 */ /* 0x000ee2000c1e1b00 */
[----:B0-----:R-:W-:-:S05]  /*03a0*/  IMAD.WIDE R28, R0, 0x8, R28 ;  /* 0x00000008001c7825 */ /* 0x001fca00078e021c */
[----:B------:R-:W3:Y:S01]  /*03b0*/  LDG.E.64 R16, desc[UR4][R28.64] ;  /* 0x000000041c107981 */ /* 0x000ee2000c1e1b00 */
[----:B------:R-:W-:-:S04]  /*03c0*/  IMAD.WIDE R24, R0, 0x8, R28 ;  /* 0x0000000800187825 */ /* 0x000fc800078e021c */
[----:B------:R-:W-:-:S06]  /*03d0*/  IMAD.WIDE R18, R0, 0x8, R24 ;  /* 0x0000000800127825 */ /* 0x000fcc00078e0218 */
[----:B------:R-:W4:Y:S01]  /*03e0*/  LDG.E.64 R18, desc[UR4][R18.64] ;  /* 0x0000000412127981 */ /* 0x000f22000c1e1b00 */
[----:B--2---:R-:W-:-:S03]  /*03f0*/  DFMA R8, R10, R8, R12 ;  /* 0x000000080a08722b */ /* 0x004fc6000000000c */
[----:B------:R-:W2:Y:S04]  /*0400*/  LDG.E.64 R10, desc[UR4][R20.64+0x30] ;  /* 0x00003004140a7981 */ /* 0x000ea8000c1e1b00 */
[----:B------:R-:W2:Y:S01]  /*0410*/  LDG.E.64 R12, desc[UR4][R24.64] ;  /* 0x00000004180c7981 */ /* 0x000ea2000c1e1b00 */
[----:B------:R-:W-:-:S04]  /*0420*/  IADD3 R26, PT, PT, R26, 0x8, RZ ;  /* 0x000000081a1a7810 */ /* 0x000fc80007ffe0ff */
[----:B------:R-:W-:Y:S01]  /*0430*/  ISETP.NE.AND P1, PT, R26, RZ, PT ;  /* 0x000000ff1a00720c */ /* 0x000fe20003f25270 */
[----:B---3--:R-:W-:Y:S01]  /*0440*/  DFMA R8, R14, R16, R8 ;  /* 0x000000100e08722b */ /* 0x008fe20000000008 */
[----:B------:R-:W-:Y:S02]  /*0450*/  IADD3 R2, PT, PT, R2, 0x8, RZ ;  /* 0x0000000802027810 */ /* 0x000fe40007ffe0ff */
[----:B------:R-:W-:-:S05]  /*0460*/  LEA R27, R0, R27, 0x3 ;  /* 0x0000001b001b7211 */ /* 0x000fca00078e18ff */
[----:B--2---:R-:W-:-:S08]  /*0470*/  DFMA R8, R10, R12, R8 ;  /* 0x0000000c0a08722b */ /* 0x004fd00000000008 */
[----:B----4-:R-:W-:Y:S01]  /*0480*/  DFMA R16, R22, R18, R8 ;  /* 0x000000121610722b */ /* 0x010fe20000000008 */
[----:B------:R-:W-:Y:S10]  /*0490*/  @P1 BRA `(.L_x_26) ;  /* 0xfffffffc00601947 */ /* 0x000ff4000383ffff */
.L_x_25:
[----:B------:R-:W-:Y:S05]  /*04a0*/  BSYNC.RECONVERGENT B1 ;  /* 0x0000000000017941 */ /* 0x000fea0003800200 */
.L_x_24:
        /* <DEDUP_REMOVED lines=8> */
[----:B------:R-:W-:-:S06]  /*0530*/  IADD3 R9, PT, PT, R6, R7, RZ ;  /* 0x0000000706097210 */ /* 0x000fcc0007ffe0ff */
[----:B------:R-:W2:Y:S01]  /*0540*/  LDC.64 R12, c[0x0][0x398] ;  /* 0x0000e600ff0c7b82 */ /* 0x000ea20000000a00 */
[----:B-1----:R-:W-:Y:S02]  /*0550*/  IMAD R11, R7, R0, UR6 ;  /* 0x00000006070b7e24 */ /* 0x002fe4000f8e0200 */
[----:B0-----:R-:W-:-:S05]  /*0560*/  IMAD.WIDE R26, R9, 0x8, R26 ;  /* 0x00000008091a7825 */ /* 0x001fca00078e021a */
[----:B------:R-:W3:Y:S01]  /*0570*/  LDG.E.64 R8, desc[UR4][R26.64] ;  /* 0x000000041a087981 */ /* 0x000ee2000c1e1b00 */
[----:B--2---:R-:W-:-:S03]  /*0580*/  IMAD.WIDE R12, R11, 0x8, R12 ;  /* 0x000000080b0c7825 */ /* 0x004fc600078e020c */
[----:B------:R-:W2:Y:S04]  /*0590*/  LDG.E.64 R18, desc[UR4][R26.64+0x10] ;  /* 0x000010041a127981 */ /* 0x000ea8000c1e1b00 */
[----:B------:R-:W3:Y:S01]  /*05a0*/  LDG.E.64 R10, desc[UR4][R12.64] ;  /* 0x000000040c0a7981 */ /* 0x000ee2000c1e1b00 */
[----:B------:R-:W-:-:S03]  /*05b0*/  IMAD.WIDE R28, R0, 0x8, R12 ;  /* 0x00000008001c7825 */ /* 0x000fc600078e020c */
[----:B------:R-:W4:Y:S04]  /*05c0*/  LDG.E.64 R24, desc[UR4][R26.64+0x18] ;  /* 0x000018041a187981 */ /* 0x000f28000c1e1b00 */
[----:B------:R0:W5:Y:S04]  /*05d0*/  LDG.E.64 R14, desc[UR4][R28.64] ;  /* 0x000000041c0e7981 */ /* 0x000168000c1e1b00 */
[----:B------:R-:W5:Y:S01]  /*05e0*/  LDG.E.64 R12, desc[UR4][R26.64+0x8] ;  /* 0x000008041a0c7981 */ /* 0x000f62000c1e1b00 */
[----:B0-----:R-:W-:-:S05]  /*05f0*/  IMAD.WIDE R28, R0, 0x8, R28 ;  /* 0x00000008001c7825 */ /* 0x001fca00078e021c */
[----:B------:R-:W2:Y:S01]  /*0600*/  LDG.E.64 R20, desc[UR4][R28.64] ;  /* 0x000000041c147981 */ /* 0x000ea2000c1e1b00 */
[----:B------:R-:W-:-:S06]  /*0610*/  IMAD.WIDE R22, R0, 0x8, R28 ;  /* 0x0000000800167825 */ /* 0x000fcc00078e021c */
[----:B------:R-:W4:Y:S01]  /*0620*/  LDG.E.64 R22, desc[UR4][R22.64] ;  /* 0x0000000416167981 */ /* 0x000f22000c1e1b00 */
[----:B------:R-:W-:Y:S01]  /*0630*/  IADD3 R7, PT, PT, R7, 0x4, RZ ;  /* 0x0000000407077810 */ /* 0x000fe20007ffe0ff */
[----:B---3--:R-:W-:-:S08]  /*0640*/  DFMA R8, R8, R10, R16 ;  /* 0x0000000a0808722b */ /* 0x008fd00000000010 */
[----:B-----5:R-:W-:-:S08]  /*0650*/  DFMA R8, R12, R14, R8 ;  /* 0x0000000e0c08722b */ /* 0x020fd00000000008 */
[----:B--2---:R-:W-:-:S08]  /*0660*/  DFMA R8, R18, R20, R8 ;  /* 0x000000141208722b */ /* 0x004fd00000000008 */
[----:B----4-:R-:W-:-:S11]  /*0670*/  DFMA R16, R24, R22, R8 ;  /* 0x000000161810722b */ /* 0x010fd60000000008 */
.L_x_28:
[----:B------:R-:W-:Y:S05]  /*0680*/  BSYNC.RECONVERGENT B1 ;  /* 0x0000000000017941 */ /* 0x000fea0003800200 */
.L_x_27:
[----:B------:R-:W-:Y:S05]  /*0690*/  @!P1 BRA `(.L_x_23) ;  /* 0x0000000000709947 */ /* 0x000fea0003800000 */
[----:B------:R-:W-:Y:S02]  /*06a0*/  ISETP.NE.AND P0, PT, R2, 0x1, PT ;  /* 0x000000010200780c */ /* 0x000fe40003f05270 */
[----:B------:R-:W-:-:S04]  /*06b0*/  LOP3.LUT R2, R3, 0x1, RZ, 0xc0, !PT ;  /* 0x0000000103027812 */ /* 0x000fc800078ec0ff */
[----:B------:R-:W-:-:S07]  /*06c0*/  ISETP.NE.U32.AND P1, PT, R2, 0x1, PT ;  /* 0x000000010200780c */ /* 0x000fce0003f25070 */
[----:B------:R-:W0:Y:S01]  /*06d0*/  @P0 LDC R4, c[0x0][0x3a4] ;  /* 0x0000e900ff040b82 */ /* 0x000e220000000800 */
[----:B------:R-:W-:-:S07]  /*06e0*/  @P0 IADD3 R15, PT, PT, R6, R7, RZ ;  /* 0x00000007060f0210 */ /* 0x000fce0007ffe0ff */
        /* <DEDUP_REMOVED lines=11> */
[----:B------:R-:W-:Y:S01]  /*07a0*/  @P0 IMAD.WIDE R20, R0, 0x8, R22 ;  /* 0x0000000800140825 */ /* 0x000fe200078e0216 */
[----:B------:R-:W-:-:S03]  /*07b0*/  @!P1 IADD3 R25, PT, PT, R6, R7, RZ ;  /* 0x0000000706199210 */ /* 0x000fc60007ffe0ff */
[----:B---3--:R-:W-:Y:S02]  /*07c0*/  @!P1 IMAD R27, R7, R0, R2 ;  /* 0x00000000071b9224 */ /* 0x008fe400078e0202 */
[----:B------:R-:W3:Y:S01]  /*07d0*/  @P0 LDG.E.64 R6, desc[UR4][R18.64+0x8] ;  /* 0x0000080412060981 */ /* 0x000ee2000c1e1b00 */
[----:B0-----:R-:W-:-:S03]  /*07e0*/  @!P1 IMAD.WIDE R8, R25, 0x8, R8 ;  /* 0x0000000819089825 */ /* 0x001fc600078e0208 */
[----:B------:R-:W3:Y:S04]  /*07f0*/  @P0 LDG.E.64 R20, desc[UR4][R20.64] ;  /* 0x0000000414140981 */ /* 0x000ee8000c1e1b00 */
[----:B------:R-:W4:Y:S01]  /*0800*/  @!P1 LDG.E.64 R8, desc[UR4][R8.64] ;  /* 0x0000000408089981 */ /* 0x000f22000c1e1b00 */
[----:B-1----:R-:W-:-:S06]  /*0810*/  @!P1 IMAD.WIDE R10, R27, 0x8, R10 ;  /* 0x000000081b0a9825 */ /* 0x002fcc00078e020a */
[----:B------:R-:W4:Y:S01]  /*0820*/  @!P1 LDG.E.64 R10, desc[UR4][R10.64] ;  /* 0x000000040a0a9981 */ /* 0x000f22000c1e1b00 */
[----:B--2---:R-:W-:-:S08]  /*0830*/  @P0 DFMA R12, R12, R14, R16 ;  /* 0x0000000e0c0c022b */ /* 0x004fd00000000010 */
[----:B---3--:R-:W-:-:S08]  /*0840*/  @P0 DFMA R16, R6, R20, R12 ;  /* 0x000000140610022b */ /* 0x008fd0000000000c */
[----:B----4-:R-:W-:-:S11]  /*0850*/  @!P1 DFMA R16, R8, R10, R16 ;  /* 0x0000000a0810922b */ /* 0x010fd60000000010 */
.L_x_23:
[----:B------:R-:W-:Y:S05]  /*0860*/  BSYNC.RECONVERGENT B0 ;  /* 0x0000000000007941 */ /* 0x000fea0003800200 */
.L_x_21:
[----:B------:R-:W0:Y:S01]  /*0870*/  LDC.64 R6, c[0x0][0x390] ;  /* 0x0000e400ff067b82 */ /* 0x000e220000000a00 */
[----:B------:R-:W1:Y:S02]  /*0880*/  LDCU UR6, c[0x0][0x3a4] ;  /* 0x00007480ff0677ac */ /* 0x000e640008000800 */
[----:B-1---5:R-:W-:-:S04]  /*0890*/  IMAD R5, R5, R0, UR6 ;  /* 0x0000000605057e24 */ /* 0x022fc8000f8e0200 */
[----:B0-----:R-:W-:Y:S02]  /*08a0*/  IMAD.WIDE R4, R5, 0x8, R6 ;  /* 0x0000000805047825 */ /* 0x001fe400078e0206 */
[----:B------:R-:W0:Y:S04]  /*08b0*/  LDC.64 R6, c[0x0][0x398] ;  /* 0x0000e600ff067b82 */ /* 0x000e280000000a00 */
[----:B------:R-:W2:Y:S01]  /*08c0*/  LDG.E.64 R4, desc[UR4][R4.64] ;  /* 0x0000000404047981 */ /* 0x000ea2000c1e1b00 */
[----:B------:R-:W-:-:S04]  /*08d0*/  IMAD R3, R3, R0, UR6 ;  /* 0x0000000603037e24 */ /* 0x000fc8000f8e0200 */
[----:B0-----:R-:W-:Y:S01]  /*08e0*/  IMAD.WIDE R2, R3, 0x8, R6 ;  /* 0x0000000803027825 */ /* 0x001fe200078e0206 */
[----:B--2---:R-:W-:-:S07]  /*08f0*/  DADD R16, R4, -R16 ;  /* 0x0000000004107229 */ /* 0x004fce0000000810 */
[----:B------:R-:W-:Y:S01]  /*0900*/  STG.E.64 desc[UR4][R2.64], R16 ;  /* 0x0000001002007986 */ /* 0x000fe2000c101b04 */
[----:B------:R-:W-:Y:S05]  /*0910*/  EXIT ;  /* 0x000000000000794d */ /* 0x000fea0003800000 */
.L_x_29:
        /* <DEDUP_REMOVED lines=14> */
.L_x_65:


//--------------------- .text._Z28kernel_lu_decomposition_stepPdPiii --------------------------
	.section	.text._Z28kernel_lu_decomposition_stepPdPiii,"ax",@progbits
	.align	128
        .global         _Z28kernel_lu_decomposition_stepPdPiii
        .type           _Z28kernel_lu_decomposition_stepPdPiii,@function
        .size           _Z28kernel_lu_decomposition_stepPdPiii,(.L_x_60 - _Z28kernel_lu_decomposition_stepPdPiii)
        .other          _Z28kernel_lu_decomposition_stepPdPiii,@"STO_CUDA_ENTRY STV_DEFAULT"
_Z28kernel_lu_decomposition_stepPdPiii:
.text._Z28kernel_lu_decomposition_stepPdPiii:
[----:B------:R-:W-:Y:S01]  /*0000*/  LDC R1, c[0x0][0x37c] ;  /* 0x0000df00ff017b82 */ /* 0x000fe20000000800 */
[----:B------:R-:W0:Y:S07]  /*0010*/  S2R R5, SR_TID.X ;  /* 0x0000000000057919 */ /* 0x000e2e0000002100 */
[----:B------:R-:W0:Y:S08]  /*0020*/  S2UR UR4, SR_CTAID.X ;  /* 0x00000000000479c3 */ /* 0x000e300000002500 */
[----:B------:R-:W0:Y:S08]  /*0030*/  LDC R0, c[0x0][0x360] ;  /* 0x0000d800ff007b82 */ /* 0x000e300000000800 */
[----:B------:R-:W1:Y:S01]  /*0040*/  LDC.64 R2, c[0x0][0x390] ;  /* 0x0000e400ff027b82 */ /* 0x000e620000000a00 */
[----:B0-----:R-:W-:-:S04]  /*0050*/  IMAD R0, R0, UR4, R5 ;  /* 0x0000000400007c24 */ /* 0x001fc8000f8e0205 */
[----:B------:R-:W-:-:S04]  /*0060*/  VIADD R0, R0, 0x1 ;  /* 0x0000000100007836 */ /* 0x000fc80000000000 */
[----:B-1----:R-:W-:-:S05]  /*0070*/  IMAD.IADD R5, R0, 0x1, R3 ;  /* 0x0000000100057824 */ /* 0x002fca00078e0203 */
[----:B------:R-:W-:-:S13]  /*0080*/  ISETP.GE.AND P0, PT, R5, R2, PT ;  /* 0x000000020500720c */ /* 0x000fda0003f06270 */
[----:B------:R-:W-:Y:S05]  /*0090*/  @P0 EXIT ;  /* 0x000000000000094d */ /* 0x000fea0003800000 */
[----:B------:R-:W0:Y:S01]  /*00a0*/  LDC.64 R6, c[0x0][0x388] ;  /* 0x0000e200ff067b82 */ /* 0x000e220000000a00 */
[----:B------:R-:W1:Y:S07]  /*00b0*/  LDCU.64 UR6, c[0x0][0x358] ;  /* 0x00006b00ff0677ac */ /* 0x000e6e0008000a00 */
[----:B------:R-:W2:Y:S01]  /*00c0*/  LDC.64 R10, c[0x0][0x380] ;  /* 0x0000e000ff0a7b82 */ /* 0x000ea20000000a00 */
[----:B0-----:R-:W-:-:S05]  /*00d0*/  IMAD.WIDE R6, R3, 0x4, R6 ;  /* 0x0000000403067825 */ /* 0x001fca00078e0206 */
[----:B-1----:R-:W3:Y:S02]  /*00e0*/  LDG.E R4, desc[UR6][R6.64] ;  /* 0x0000000606047981 */ /* 0x002ee4000c1e1900 */
[----:B---3--:R-:W-:-:S04]  /*00f0*/  IMAD R9, R4, R2, R3 ;  /* 0x0000000204097224 */ /* 0x008fc800078e0203 */
[----:B--2---:R-:W-:-:S06]  /*0100*/  IMAD.WIDE R8, R9, 0x8, R10 ;  /* 0x0000000809087825 */ /* 0x004fcc00078e020a */
[----:B------:R-:W2:Y:S01]  /*0110*/  LDG.E.64 R8, desc[UR6][R8.64] ;  /* 0x0000000608087981 */ /* 0x000ea2000c1e1b00 */
[----:B------:R-:W-:Y:S01]  /*0120*/  UMOV UR4, 0x812dea11 ;  /* 0x812dea1100047882 */ /* 0x000fe20000000000 */
[----:B------:R-:W-:Y:S02]  /*0130*/  UMOV UR5, 0x3d719799 ;  /* 0x3d71979900057882 */ /* 0x000fe40000000000 */
[----:B--2---:R-:W-:-:S14]  /*0140*/  DSETP.GT.AND P0, PT, |R8|, UR4, PT ;  /* 0x0000000408007e2a */ /* 0x004fdc000bf04200 */
[----:B------:R-:W-:Y:S05]  /*0150*/  @!P0 EXIT ;  /* 0x000000000000894d */ /* 0x000fea0003800000 */
[----:B------:R-:W-:-:S05]  /*0160*/  IMAD.WIDE R4, R0, 0x4, R6 ;  /* 0x0000000400047825 */ /* 0x000fca00078e0206 */
[----:B------:R-:W2:Y:S02]  /*0170*/  LDG.E R0, desc[UR6][R4.64] ;  /* 0x0000000604007981 */ /* 0x000ea4000c1e1900 */
[----:B--2---:R-:W-:-:S04]  /*0180*/  IMAD R3, R0, R2, R3 ;  /* 0x0000000200037224 */ /* 0x004fc800078e0203 */
[----:B------:R-:W-:-:S06]  /*0190*/  IMAD.WIDE R10, R3, 0x8, R10 ;  /* 0x00000008030a7825 */ /* 0x000fcc00078e020a */
        /* <DEDUP_REMOVED lines=8> */
[----:B------:R-:W-:-:S08]  /*0220*/  DFMA R2, R12, R2, R12 ;  /* 0x000000020c02722b */ /* 0x000fd0000000000c */
[----:B--2---:R-:W-:Y:S01]  /*0230*/  DMUL R12, R10, R2 ;  /* 0x000000020a0c7228 */ /* 0x004fe20000000000 */
[----:B------:R-:W-:-:S07]  /*0240*/  FSETP.GEU.AND P1, PT, |R11|, 6.5827683646048100446e-37, PT ;  /* 0x036000000b00780b */ /* 0x000fce0003f2e200 */
[----:B------:R-:W-:-:S08]  /*0250*/  DFMA R14, -R8, R12, R10 ;  /* 0x0000000c080e722b */ /* 0x000fd0000000010a */
[----:B------:R-:W-:-:S10]  /*0260*/  DFMA R2, R2, R14, R12 ;  /* 0x0000000e0202722b */ /* 0x000fd4000000000c */
[----:B------:R-:W-:-:S05]  /*0270*/  FFMA R0, RZ, R9, R3 ;  /* 0x00000009ff007223 */ /* 0x000fca0000000003 */
[----:B------:R-:W-:-:S13]  /*0280*/  FSETP.GT.AND P0, PT, |R0|, 1.469367938527859385e-39, PT ;  /* 0x001000000000780b */ /* 0x000fda0003f04200 */
[----:B------:R-:W-:Y:S05]  /*0290*/  @P0 BRA P1, `(.L_x_31) ;  /* 0x0000000000100947 */ /* 0x000fea0000800000 */
[----:B------:R-:W-:-:S07]  /*02a0*/  MOV R0, 0x2c0 ;  /* 0x000002c000007802 */ /* 0x000fce0000000f00 */
[----:B------:R-:W-:Y:S05]  /*02b0*/  CALL.REL.NOINC `($__internal_1_$__cuda_sm20_div_rn_f64_full) ;  /* 0x00000010003c7944 */ /* 0x000fea0003c00000 */
[----:B------:R-:W-:Y:S02]  /*02c0*/  IMAD.MOV.U32 R2, RZ, RZ, R14 ;  /* 0x000000ffff027224 */ /* 0x000fe400078e000e */
[----:B------:R-:W-:-:S07]  /*02d0*/  IMAD.MOV.U32 R3, RZ, RZ, R15 ;  /* 0x000000ffff037224 */ /* 0x000fce00078e000f */
.L_x_31:
[----:B------:R-:W-:Y:S05]  /*02e0*/  BSYNC.RECONVERGENT B0 ;  /* 0x0000000000007941 */ /* 0x000fea0003800200 */
.L_x_30:
[----:B------:R-:W0:Y:S02]  /*02f0*/  LDC.64 R8, c[0x0][0x390] ;  /* 0x0000e400ff087b82 */ /* 0x000e240000000a00 */
[----:B0-----:R-:W-:-:S05]  /*0300*/  VIADD R11, R9, 0x1 ;  /* 0x00000001090b7836 */ /* 0x001fca0000000000 */
[----:B------:R-:W-:-:S13]  /*0310*/  ISETP.GE.AND P0, PT, R11, R8, PT ;  /* 0x000000080b00720c */ /* 0x000fda0003f06270 */
[----:B------:R-:W-:Y:S05]  /*0320*/  @P0 BRA `(.L_x_32) ;  /* 0x0000001000080947 */ /* 0x000fea0003800000 */
[----:B------:R-:W-:Y:S02]  /*0330*/  IADD3 R0, PT, PT, -R9, -0x2, R8 ;  /* 0xfffffffe09007810 */ /* 0x000fe40007ffe108 */
[----:B------:R-:W-:Y:S02]  /*0340*/  LOP3.LUT R13, RZ, R9, RZ, 0x33, !PT ;  /* 0x00000009ff0d7212 */ /* 0x000fe400078e33ff */
[----:B------:R-:W-:-:S03]  /*0350*/  ISETP.GE.U32.AND P0, PT, R0, 0x7, PT ;  /* 0x000000070000780c */ /* 0x000fc60003f06070 */
[----:B------:R-:W-:-:S05]  /*0360*/  IMAD.IADD R0, R13, 0x1, R8 ;  /* 0x000000010d007824 */ /* 0x000fca00078e0208 */
[----:B------:R-:W-:-:S05]  /*0370*/  LOP3.LUT R18, R0, 0x7, RZ, 0xc0, !PT ;  /* 0x0000000700127812 */ /* 0x000fca00078ec0ff */
[----:B------:R-:W-:Y:S05]  /*0380*/  @!P0 BRA `(.L_x_33) ;  /* 0x0000000800248947 */ /* 0x000fea0003800000 */
[----:B------:R-:W0:Y:S01]  /*0390*/  LDC R10, c[0x0][0x394] ;  /* 0x0000e500ff0a7b82 */ /* 0x000e220000000800 */
[----:B------:R-:W1:Y:S01]  /*03a0*/  LDCU.64 UR4, c[0x0][0x380] ;  /* 0x00007000ff0477ac */ /* 0x000e620008000a00 */
[----:B------:R-:W-:-:S05]  /*03b0*/  LOP3.LUT R12, R0, 0xfffffff8, RZ, 0xc0, !PT ;  /* 0xfffffff8000c7812 */ /* 0x000fca00078ec0ff */
[----:B------:R-:W-:Y:S01]  /*03c0*/  IMAD.MOV R12, RZ, RZ, -R12 ;  /* 0x000000ffff0c7224 */ /* 0x000fe200078e0a0c */
[----:B-1----:R-:W-:-:S04]  /*03d0*/  UIADD3 UR4, UP0, UPT, UR4, 0x38, URZ ;  /* 0x0000003804047890 */ /* 0x002fc8000ff1e0ff */
[----:B------:R-:W-:-:S12]  /*03e0*/  UIADD3.X UR5, UPT, UPT, URZ, UR5, URZ, UP0, !UPT ;  /* 0x00000005ff057290 */ /* 0x000fd800087fe4ff */
.L_x_34:
[----:B------:R-:W2:Y:S04]  /*03f0*/  LDG.E R13, desc[UR6][R6.64] ;  /* 0x00000006060d7981 */ /* 0x000ea8000c1e1900 */
[----:B-1----:R-:W3:Y:S01]  /*0400*/  LDG.E R16, desc[UR6][R4.64] ;  /* 0x0000000604107981 */ /* 0x002ee2000c1e1900 */
[----:B------:R-:W-:Y:S02]  /*0410*/  IMAD.U32 R14, RZ, RZ, UR4 ;  /* 0x00000004ff0e7e24 */ /* 0x000fe4000f8e00ff */
[----:B------:R-:W-:Y:S02]  /*0420*/  IMAD.U32 R15, RZ, RZ, UR5 ;  /* 0x00000005ff0f7e24 */ /* 0x000fe4000f8e00ff */
[-CC-:B--2---:R-:W-:Y:S02]  /*0430*/  IMAD R13, R13, R8.reuse, R11.reuse ;  /* 0x000000080d0d7224 */ /* 0x184fe400078e020b */
[----:B---3--:R-:W-:-:S02]  /*0440*/  IMAD R19, R16, R8, R11 ;  /* 0x0000000810137224 */ /* 0x008fc400078e020b */
[----:B------:R-:W-:-:S04]  /*0450*/  IMAD.WIDE R16, R13, 0x8, R14 ;  /* 0x000000080d107825 */ /* 0x000fc800078e020e */
[----:B------:R-:W-:Y:S02]  /*0460*/  IMAD.WIDE R14, R19, 0x8, R14 ;  /* 0x00000008130e7825 */ /* 0x000fe400078e020e */
[----:B------:R-:W2:Y:S04]  /*0470*/  LDG.E.64 R16, desc[UR6][R16.64+-0x38] ;  /* 0xffffc80610107981 */ /* 0x000ea8000c1e1b00 */
[----:B------:R-:W2:Y:S02]  /*0480*/  LDG.E.64 R20, desc[UR6][R14.64+-0x38] ;  /* 0xffffc8060e147981 */ /* 0x000ea4000c1e1b00 */
[----:B--2---:R-:W-:-:S07]  /*0490*/  DFMA R20, R16, -R2, R20 ;  /* 0x800000021014722b */ /* 0x004fce0000000014 */
[----:B------:R1:W-:Y:S04]  /*04a0*/  STG.E.64 desc[UR6][R14.64+-0x38], R20 ;  /* 0xffffc8140e007986 */ /* 0x0003e8000c101b06 */
[----:B------:R-:W2:Y:S04]  /*04b0*/  LDG.E R13, desc[UR6][R6.64] ;  /* 0x00000006060d7981 */ /* 0x000ea8000c1e1900 */
[----:B------:R-:W3:Y:S01]  /*04c0*/  LDG.E R19, desc[UR6][R4.64] ;  /* 0x0000000604137981 */ /* 0x000ee2000c1e1900 */
[-C--:B--2---:R-:W-:Y:S01]  /*04d0*/  IMAD R22, R13, R8.reuse, RZ ;  /* 0x000000080d167224 */ /* 0x084fe200078e02ff */
[----:B------:R-:W-:Y:S01]  /*04e0*/  SHF.R.S32.HI R13, RZ, 0x1f, R11 ;  /* 0x0000001fff0d7819 */ /* 0x000fe2000001140b */
[----:B---3--:R-:W-:-:S03]  /*04f0*/  IMAD R24, R19, R8, RZ ;  /* 0x0000000813187224 */ /* 0x008fc600078e02ff */
[-C--:B------:R-:W-:Y:S02]  /*0500*/  IADD3 R23, P0, PT, R22, R11.reuse, RZ ;  /* 0x0000000b16177210 */ /* 0x080fe40007f1e0ff */
[----:B------:R-:W-:Y:S02]  /*0510*/  IADD3 R19, P1, PT, R24, R11, RZ ;  /* 0x0000000b18137210 */ /* 0x000fe40007f3e0ff */
[-C--:B------:R-:W-:Y:S02]  /*0520*/  LEA.HI.X.SX32 R22, R22, R13.reuse, 0x1, P0 ;  /* 0x0000000d16167211 */ /* 0x080fe400000f0eff */
[----:B------:R-:W-:Y:S02]  /*0530*/  LEA R16, P0, R23, UR4, 0x3 ;  /* 0x0000000417107c11 */ /* 0x000fe4000f8018ff */
[----:B------:R-:W-:Y:S02]  /*0540*/  LEA.HI.X.SX32 R24, R24, R13, 0x1, P1 ;  /* 0x0000000d18187211 */ /* 0x000fe400008f0eff */
[----:B-1----:R-:W-:-:S02]  /*0550*/  LEA R14, P1, R19, UR4, 0x3 ;  /* 0x00000004130e7c11 */ /* 0x002fc4000f8218ff */
[----:B------:R-:W-:Y:S02]  /*0560*/  LEA.HI.X R17, R23, UR5, R22, 0x3, P0 ;  /* 0x0000000517117c11 */ /* 0x000fe400080f1c16 */
[----:B------:R-:W-:-:S04]  /*0570*/  LEA.HI.X R15, R19, UR5, R24, 0x3, P1 ;  /* 0x00000005130f7c11 */ /* 0x000fc800088f1c18 */
[----:B------:R-:W2:Y:S04]  /*0580*/  LDG.E.64 R16, desc[UR6][R16.64+-0x30] ;  /* 0xffffd00610107981 */ /* 0x000ea8000c1e1b00 */
[----:B------:R-:W2:Y:S02]  /*0590*/  LDG.E.64 R20, desc[UR6][R14.64+-0x30] ;  /* 0xffffd0060e147981 */ /* 0x000ea4000c1e1b00 */
[----:B--2---:R-:W-:-:S07]  /*05a0*/  DFMA R22, R16, -R2, R20 ;  /* 0x800000021016722b */ /* 0x004fce0000000014 */
[----:B------:R1:W-:Y:S04]  /*05b0*/  STG.E.64 desc[UR6][R14.64+-0x30], R22 ;  /* 0xffffd0160e007986 */ /* 0x0003e8000c101b06 */
[----:B------:R-:W2:Y:S04]  /*05c0*/  LDG.E R19, desc[UR6][R6.64] ;  /* 0x0000000606137981 */ /* 0x000ea8000c1e1900 */
[----:B------:R-:W3:Y:S01]  /*05d0*/  LDG.E R21, desc[UR6][R4.64] ;  /* 0x0000000604157981 */ /* 0x000ee2000c1e1900 */
[-C--:B--2---:R-:W-:Y:S02]  /*05e0*/  IMAD R20, R19, R8.reuse, RZ ;  /* 0x0000000813147224 */ /* 0x084fe400078e02ff */
[----:B---3--:R-:W-:-:S03]  /*05f0*/  IMAD R24, R21, R8, RZ ;  /* 0x0000000815187224 */ /* 0x008fc600078e02ff */
[-C--:B------:R-:W-:Y:S02]  /*0600*/  IADD3 R21, P0, PT, R20, R11.reuse, RZ ;  /* 0x0000000b14157210 */ /* 0x080fe40007f1e0ff */
[----:B------:R-:W-:Y:S02]  /*0610*/  IADD3 R19, P1, PT, R24, R11, RZ ;  /* 0x0000000b18137210 */ /* 0x000fe40007f3e0ff */
[-C--:B------:R-:W-:Y:S02]  /*0620*/  LEA.HI.X.SX32 R26, R20, R13.reuse, 0x1, P0 ;  /* 0x0000000d141a7211 */ /* 0x080fe400000f0eff */
[----:B------:R-:W-:Y:S02]  /*0630*/  LEA R20, P0, R21, UR4, 0x3 ;  /* 0x0000000415147c11 */ /* 0x000fe4000f8018ff */
[----:B------:R-:W-:Y:S02]  /*0640*/  LEA.HI.X.SX32 R24, R24, R13, 0x1, P1 ;  /* 0x0000000d18187211 */ /* 0x000fe400008f0eff */
[----:B------:R-:W-:-:S02]  /*0650*/  LEA R16, P1, R19, UR4, 0x3 ;  /* 0x0000000413107c11 */ /* 0x000fc4000f8218ff */
[----:B------:R-:W-:Y:S02]  /*0660*/  LEA.HI.X R21, R21, UR5, R26, 0x3, P0 ;  /* 0x0000000515157c11 */ /* 0x000fe400080f1c1a */
[----:B------:R-:W-:-:S04]  /*0670*/  LEA.HI.X R17, R19, UR5, R24, 0x3, P1 ;  /* 0x0000000513117c11 */ /* 0x000fc800088f1c18 */
[----:B------:R-:W2:Y:S04]  /*0680*/  LDG.E.64 R20, desc[UR6][R20.64+-0x28] ;  /* 0xffffd80614147981 */ /* 0x000ea8000c1e1b00 */
[----:B-1----:R-:W2:Y:S02]  /*0690*/  LDG.E.64 R14, desc[UR6][R16.64+-0x28] ;  /* 0xffffd806100e7981 */ /* 0x002ea4000c1e1b00 */
        /* <DEDUP_REMOVED lines=73> */
[----:B------:R-:W-:Y:S02]  /*0b30*/  LEA.HI.X.SX32 R24, R24, R13, 0x1, P1 ;  /* 0x0000000d18187211 */ /* 0x000fe400008f0eff */
[----:B------:R-:W-:Y:S02]  /*0b40*/  LEA R20, P0, R19, UR4, 0x3 ;  /* 0x0000000413147c11 */ /* 0x000fe4000f8018ff */
[----:B------:R-:W-:-:S02]  /*0b50*/  LEA R14, P1, R15, UR4, 0x3 ;  /* 0x000000040f0e7c11 */ /* 0x000fc4000f8218ff */
[----:B------:R-:W-:Y:S02]  /*0b60*/  LEA.HI.X R21, R19, UR5, R26, 0x3, P0 ;  /* 0x0000000513157c11 */ /* 0x000fe400080f1c1a */
[----:B------:R-:W-:-:S04]  /*0b70*/  LEA.HI.X R15, R15, UR5, R24, 0x3, P1 ;  /* 0x000000050f0f7c11 */ /* 0x000fc800088f1c18 */
[----:B------:R-:W2:Y:S04]  /*0b80*/  LDG.E.64 R20, desc[UR6][R20.64] ;  /* 0x0000000614147981 */ /* 0x000ea8000c1e1b00 */
[----:B-1----:R-:W2:Y:S01]  /*0b90*/  LDG.E.64 R16, desc[UR6][R14.64] ;  /* 0x000000060e107981 */ /* 0x002ea2000c1e1b00 */
[----:B------:R-:W-:Y:S02]  /*0ba0*/  VIADD R12, R12, 0x8 ;  /* 0x000000080c0c7836 */ /* 0x000fe40000000000 */
[----:B0-----:R-:W-:Y:S02]  /*0bb0*/  VIADD R10, R10, 0x8 ;  /* 0x000000080a0a7836 */ /* 0x001fe40000000000 */
[----:B------:R-:W-:Y:S01]  /*0bc0*/  VIADD R11, R11, 0x8 ;  /* 0x000000080b0b7836 */ /* 0x000fe20000000000 */
[----:B------:R-:W-:Y:S01]  /*0bd0*/  ISETP.NE.AND P0, PT, R12, RZ, PT ;  /* 0x000000ff0c00720c */ /* 0x000fe20003f05270 */
[----:B--2---:R-:W-:-:S07]  /*0be0*/  DFMA R16, R20, -R2, R16 ;  /* 0x800000021410722b */ /* 0x004fce0000000010 */
[----:B------:R1:W-:Y:S05]  /*0bf0*/  STG.E.64 desc[UR6][R14.64], R16 ;  /* 0x000000100e007986 */ /* 0x0003ea000c101b06 */
[----:B------:R-:W-:Y:S05]  /*0c00*/  @P0 BRA `(.L_x_34) ;  /* 0xfffffff400f80947 */ /* 0x000fea000383ffff */
[----:B------:R-:W-:-:S07]  /*0c10*/  VIADD R11, R10, 0x1 ;  /* 0x000000010a0b7836 */ /* 0x000fce0000000000 */
.L_x_33:
[----:B------:R-:W-:-:S13]  /*0c20*/  ISETP.NE.AND P0, PT, R18, RZ, PT ;  /* 0x000000ff1200720c */ /* 0x000fda0003f05270 */
[----:B------:R-:W-:Y:S05]  /*0c30*/  @!P0 BRA `(.L_x_32) ;  /* 0x0000000400c48947 */ /* 0x000fea0003800000 */
[----:B------:R-:W-:Y:S02]  /*0c40*/  ISETP.GE.U32.AND P1, PT, R18, 0x4, PT ;  /* 0x000000041200780c */ /* 0x000fe40003f26070 */
[----:B------:R-:W-:-:S04]  /*0c50*/  LOP3.LUT R20, R0, 0x3, RZ, 0xc0, !PT ;  /* 0x0000000300147812 */ /* 0x000fc800078ec0ff */
[----:B------:R-:W-:-:S07]  /*0c60*/  ISETP.NE.AND P0, PT, R20, RZ, PT ;  /* 0x000000ff1400720c */ /* 0x000fce0003f05270 */
[----:B------:R-:W-:Y:S06]  /*0c70*/  @!P1 BRA `(.L_x_35) ;  /* 0x0000000000f89947 */ /* 0x000fec0003800000 */
[----:B------:R-:W2:Y:S01]  /*0c80*/  LDG.E R10, desc[UR6][R6.64] ;  /* 0x00000006060a7981 */ /* 0x000ea2000c1e1900 */
[----:B-1----:R-:W0:Y:S03]  /*0c90*/  LDC.64 R16, c[0x0][0x380] ;  /* 0x0000e000ff107b82 */ /* 0x002e260000000a00 */
[----:B------:R-:W3:Y:S01]  /*0ca0*/  LDG.E R12, desc[UR6][R4.64] ;  /* 0x00000006040c7981 */ /* 0x000ee2000c1e1900 */
[-CC-:B--2---:R-:W-:Y:S02]  /*0cb0*/  IMAD R15, R10, R8.reuse, R11.reuse ;  /* 0x000000080a0f7224 */ /* 0x184fe400078e020b */
[----:B---3--:R-:W-:Y:S02]  /*0cc0*/  IMAD R13, R12, R8, R11 ;  /* 0x000000080c0d7224 */ /* 0x008fe400078e020b */
[----:B0-----:R-:W-:-:S04]  /*0cd0*/  IMAD.WIDE R14, R15, 0x8, R16 ;  /* 0x000000080f0e7825 */ /* 0x001fc800078e0210 */
[----:B------:R-:W-:Y:S02]  /*0ce0*/  IMAD.WIDE R16, R13, 0x8, R16 ;  /* 0x000000080d107825 */ /* 0x000fe400078e0210 */
[----:B------:R-:W2:Y:S04]  /*0cf0*/  LDG.E.64 R14, desc[UR6][R14.64] ;  /* 0x000000060e0e7981 */ /* 0x000ea8000c1e1b00 */
[----:B------:R-:W2:Y:S02]  /*0d00*/  LDG.E.64 R12, desc[UR6][R16.64] ;  /* 0x00000006100c7981 */ /* 0x000ea4000c1e1b00 */
[----:B--2---:R-:W-:Y:S01]  /*0d10*/  DFMA R18, R14, -R2, R12 ;  /* 0x800000020e12722b */ /* 0x004fe2000000000c */
[----:B------:R-:W0:Y:S06]  /*0d20*/  LDC.64 R12, c[0x0][0x380] ;  /* 0x0000e000ff0c7b82 */ /* 0x000e2c0000000a00 */
[----:B------:R1:W-:Y:S04]  /*0d30*/  STG.E.64 desc[UR6][R16.64], R18 ;  /* 0x0000001210007986 */ /* 0x0003e8000c101b06 */
[----:B------:R-:W2:Y:S04]  /*0d40*/  LDG.E R21, desc[UR6][R6.64] ;  /* 0x0000000606157981 */ /* 0x000ea8000c1e1900 */
[----:B------:R-:W3:Y:S01]  /*0d50*/  LDG.E R23, desc[UR6][R4.64] ;  /* 0x0000000604177981 */ /* 0x000ee2000c1e1900 */
[----:B------:R-:W-:Y:S01]  /*0d60*/  SHF.R.S32.HI R10, RZ, 0x1f, R11 ;  /* 0x0000001fff0a7819 */ /* 0x000fe2000001140b */
[----:B--2---:R-:W-:-:S02]  /*0d70*/  IMAD R21, R21, R8, RZ ;  /* 0x0000000815157224 */ /* 0x004fc400078e02ff */
[----:B---3--:R-:W-:-:S03]  /*0d80*/  IMAD R23, R23, R8, RZ ;  /* 0x0000000817177224 */ /* 0x008fc600078e02ff */
[C---:B------:R-:W-:Y:S02]  /*0d90*/  IADD3 R24, P1, PT, R11.reuse, R21, RZ ;  /* 0x000000150b187210 */ /* 0x040fe40007f3e0ff */
[----:B------:R-:W-:Y:S02]  /*0da0*/  IADD3 R22, P2, PT, R11, R23, RZ ;  /* 0x000000170b167210 */ /* 0x000fe40007f5e0ff */
[----:B------:R-:W-:Y:S02]  /*0db0*/  LEA.HI.X.SX32 R21, R21, R10, 0x1, P1 ;  /* 0x0000000a15157211 */ /* 0x000fe400008f0eff */
[----:B0-----:R-:W-:Y:S02]  /*0dc0*/  LEA R14, P1, R24, R12, 0x3 ;  /* 0x0000000c180e7211 */ /* 0x001fe400078218ff */
[----:B------:R-:W-:Y:S02]  /*0dd0*/  LEA.HI.X.SX32 R23, R23, R10, 0x1, P2 ;  /* 0x0000000a17177211 */ /* 0x000fe400010f0eff */
[----:B-1----:R-:W-:-:S02]  /*0de0*/  LEA R18, P2, R22, R12, 0x3 ;  /* 0x0000000c16127211 */ /* 0x002fc400078418ff */
[-C--:B------:R-:W-:Y:S02]  /*0df0*/  LEA.HI.X R15, R24, R13.reuse, R21, 0x3, P1 ;  /* 0x0000000d180f7211 */ /* 0x080fe400008f1c15 */
[----:B------:R-:W-:-:S04]  /*0e00*/  LEA.HI.X R19, R22, R13, R23, 0x3, P2 ;  /* 0x0000000d16137211 */ /* 0x000fc800010f1c17 */
        /* <DEDUP_REMOVED lines=8> */
[C---:B------:R-:W-:Y:S02]  /*0e90*/  IADD3 R25, P1, PT, R11.reuse, R17, RZ ;  /* 0x000000110b197210 */ /* 0x040fe40007f3e0ff */
[----:B------:R-:W-:Y:S02]  /*0ea0*/  IADD3 R24, P2, PT, R11, R21, RZ ;  /* 0x000000150b187210 */ /* 0x000fe40007f5e0ff */
[----:B------:R-:W-:Y:S02]  /*0eb0*/  LEA.HI.X.SX32 R26, R17, R10, 0x1, P1 ;  /* 0x0000000a111a7211 */ /* 0x000fe400008f0eff */
[----:B------:R-:W-:Y:S02]  /*0ec0*/  LEA R16, P1, R25, R12, 0x3 ;  /* 0x0000000c19107211 */ /* 0x000fe400078218ff */
[----:B------:R-:W-:Y:S02]  /*0ed0*/  LEA.HI.X.SX32 R21, R21, R10, 0x1, P2 ;  /* 0x0000000a15157211 */ /* 0x000fe400010f0eff */
[----:B------:R-:W-:-:S02]  /*0ee0*/  LEA R14, P2, R24, R12, 0x3 ;  /* 0x0000000c180e7211 */ /* 0x000fc400078418ff */
[-C--:B------:R-:W-:Y:S02]  /*0ef0*/  LEA.HI.X R17, R25, R13.reuse, R26, 0x3, P1 ;  /* 0x0000000d19117211 */ /* 0x080fe400008f1c1a */
[----:B------:R-:W-:-:S04]  /*0f00*/  LEA.HI.X R15, R24, R13, R21, 0x3, P2 ;  /* 0x0000000d180f7211 */ /* 0x000fc800010f1c15 */
[----:B------:R-:W2:Y:S04]  /*0f10*/  LDG.E.64 R16, desc[UR6][R16.64+0x10] ;  /* 0x0000100610107981 */ /* 0x000ea8000c1e1b00 */
[----:B0-----:R-:W2:Y:S02]  /*0f20*/  LDG.E.64 R18, desc[UR6][R14.64+0x10] ;  /* 0x000010060e127981 */ /* 0x001ea4000c1e1b00 */
        /* <DEDUP_REMOVED lines=8> */
[-C--:B------:R-:W-:Y:S02]  /*0fb0*/  LEA.HI.X.SX32 R26, R21, R10.reuse, 0x1, P1 ;  /* 0x0000000a151a7211 */ /* 0x080fe400008f0eff */
[----:B------:R-:W-:Y:S02]  /*0fc0*/  LEA.HI.X.SX32 R10, R23, R10, 0x1, P2 ;  /* 0x0000000a170a7211 */ /* 0x000fe400010f0eff */
[-C--:B------:R-:W-:Y:S02]  /*0fd0*/  LEA R22, P1, R25, R12.reuse, 0x3 ;  /* 0x0000000c19167211 */ /* 0x080fe400078218ff */
[----:B------:R-:W-:-:S02]  /*0fe0*/  LEA R12, P2, R24, R12, 0x3 ;  /* 0x0000000c180c7211 */ /* 0x000fc400078418ff */
[-C--:B------:R-:W-:Y:S02]  /*0ff0*/  LEA.HI.X R23, R25, R13.reuse, R26, 0x3, P1 ;  /* 0x0000000d19177211 */ /* 0x080fe400008f1c1a */
[----:B------:R-:W-:-:S03]  /*1000*/  LEA.HI.X R13, R24, R13, R10, 0x3, P2 ;  /* 0x0000000d180d7211 */ /* 0x000fc600010f1c0a */
[----:B0-----:R-:W2:Y:S04]  /*1010*/  LDG.E.64 R14, desc[UR6][R22.64+0x18] ;  /* 0x00001806160e7981 */ /* 0x001ea8000c1e1b00 */
[----:B------:R-:W2:Y:S01]  /*1020*/  LDG.E.64 R16, desc[UR6][R12.64+0x18] ;  /* 0x000018060c107981 */ /* 0x000ea2000c1e1b00 */
[----:B------:R-:W-:Y:S01]  /*1030*/  VIADD R11, R11, 0x4 ;  /* 0x000000040b0b7836 */ /* 0x000fe20000000000 */
[----:B--2---:R-:W-:-:S07]  /*1040*/  DFMA R14, R14, -R2, R16 ;  /* 0x800000020e0e722b */ /* 0x004fce0000000010 */
[----:B------:R0:W-:Y:S04]  /*1050*/  STG.E.64 desc[UR6][R12.64+0x18], R14 ;  /* 0x0000180e0c007986 */ /* 0x0001e8000c101b06 */
.L_x_35:
[----:B------:R-:W-:Y:S05]  /*1060*/  @!P0 BRA `(.L_x_32) ;  /* 0x0000000000b88947 */ /* 0x000fea0003800000 */
[----:B------:R-:W-:Y:S02]  /*1070*/  ISETP.NE.AND P1, PT, R20, 0x1, PT ;  /* 0x000000011400780c */ /* 0x000fe40003f25270 */
[----:B------:R-:W-:-:S04]  /*1080*/  LOP3.LUT R0, R0, 0x1, RZ, 0xc0, !PT ;  /* 0x0000000100007812 */ /* 0x000fc800078ec0ff */
[----:B------:R-:W-:-:S07]  /*1090*/  ISETP.NE.U32.AND P0, PT, R0, 0x1, PT ;  /* 0x000000010000780c */ /* 0x000fce0003f05070 */
[----:B------:R-:W-:Y:S06]  /*10a0*/  @!P1 BRA `(.L_x_36) ;  /* 0x0000000000789947 */ /* 0x000fec0003800000 */
[----:B------:R-:W0:Y:S01]  /*10b0*/  LDG.E R0, desc[UR6][R6.64] ;  /* 0x0000000606007981 */ /* 0x000e22000c1e1900 */
[----:B-1----:R-:W1:Y:S03]  /*10c0*/  LDC.64 R16, c[0x0][0x380] ;  /* 0x0000e000ff107b82 */ /* 0x002e660000000a00 */
[----:B------:R-:W2:Y:S01]  /*10d0*/  LDG.E R10, desc[UR6][R4.64] ;  /* 0x00000006040a7981 */ /* 0x000ea2000c1e1900 */
[-CC-:B0-----:R-:W-:Y:S02]  /*10e0*/  IMAD R15, R0, R8.reuse, R11.reuse ;  /* 0x00000008000f7224 */ /* 0x181fe400078e020b */
[----:B--2---:R-:W-:Y:S02]  /*10f0*/  IMAD R13, R10, R8, R11 ;  /* 0x000000080a0d7224 */ /* 0x004fe400078e020b */
[----:B-1----:R-:W-:-:S04]  /*1100*/  IMAD.WIDE R14, R15, 0x8, R16 ;  /* 0x000000080f0e7825 */ /* 0x002fc800078e0210 */
        /* <DEDUP_REMOVED lines=8> */
[-C--:B--2---:R-:W-:Y:S01]  /*1190*/  IMAD R0, R21, R8.reuse, RZ ;  /* 0x0000000815007224 */ /* 0x084fe200078e02ff */
[----:B------:R-:W-:Y:S01]  /*11a0*/  SHF.R.S32.HI R21, RZ, 0x1f, R11 ;  /* 0x0000001fff157819 */ /* 0x000fe2000001140b */
[----:B---3--:R-:W-:-:S03]  /*11b0*/  IMAD R10, R23, R8, RZ ;  /* 0x00000008170a7224 */ /* 0x008fc600078e02ff */
[C---:B------:R-:W-:Y:S02]  /*11c0*/  IADD3 R20, P1, PT, R11.reuse, R0, RZ ;  /* 0x000000000b147210 */ /* 0x040fe40007f3e0ff */
[----:B------:R-:W-:Y:S02]  /*11d0*/  IADD3 R14, P2, PT, R11, R10, RZ ;  /* 0x0000000a0b0e7210 */ /* 0x000fe40007f5e0ff */
[-C--:B------:R-:W-:Y:S02]  /*11e0*/  LEA.HI.X.SX32 R0, R0, R21.reuse, 0x1, P1 ;  /* 0x0000001500007211 */ /* 0x080fe400008f0eff */
[----:B------:R-:W-:Y:S02]  /*11f0*/  LEA.HI.X.SX32 R10, R10, R21, 0x1, P2 ;  /* 0x000000150a0a7211 */ /* 0x000fe400010f0eff */
[-C--:B0-----:R-:W-:Y:S02]  /*1200*/  LEA R18, P1, R20, R12.reuse, 0x3 ;  /* 0x0000000c14127211 */ /* 0x081fe400078218ff */
[----:B------:R-:W-:-:S02]  /*1210*/  LEA R12, P2, R14, R12, 0x3 ;  /* 0x0000000c0e0c7211 */ /* 0x000fc400078418ff */
[-C--:B------:R-:W-:Y:S02]  /*1220*/  LEA.HI.X R19, R20, R13.reuse, R0, 0x3, P1 ;  /* 0x0000000d14137211 */ /* 0x080fe400008f1c00 */
[----:B------:R-:W-:-:S03]  /*1230*/  LEA.HI.X R13, R14, R13, R10, 0x3, P2 ;  /* 0x0000000d0e0d7211 */ /* 0x000fc600010f1c0a */
[----:B------:R-:W2:Y:S04]  /*1240*/  LDG.E.64 R14, desc[UR6][R18.64+0x8] ;  /* 0x00000806120e7981 */ /* 0x000ea8000c1e1b00 */
[----:B------:R-:W2:Y:S01]  /*1250*/  LDG.E.64 R16, desc[UR6][R12.64+0x8] ;  /* 0x000008060c107981 */ /* 0x000ea2000c1e1b00 */
[----:B------:R-:W-:Y:S01]  /*1260*/  VIADD R11, R11, 0x2 ;  /* 0x000000020b0b7836 */ /* 0x000fe20000000000 */
[----:B--2---:R-:W-:-:S07]  /*1270*/  DFMA R14, R14, -R2, R16 ;  /* 0x800000020e0e722b */ /* 0x004fce0000000010 */
[----:B------:R2:W-:Y:S04]  /*1280*/  STG.E.64 desc[UR6][R12.64+0x8], R14 ;  /* 0x0000080e0c007986 */ /* 0x0005e8000c101b06 */
.L_x_36:
[----:B------:R-:W-:Y:S05]  /*1290*/  @P0 BRA `(.L_x_32) ;  /* 0x00000000002c0947 */ /* 0x000fea0003800000 */
[----:B------:R-:W1:Y:S01]  /*12a0*/  LDG.E R6, desc[UR6][R6.64] ;  /* 0x0000000606067981 */ /* 0x000e62000c1e1900 */
[----:B0-2---:R-:W0:Y:S03]  /*12b0*/  LDC.64 R12, c[0x0][0x380] ;  /* 0x0000e000ff0c7b82 */ /* 0x005e260000000a00 */
[----:B------:R-:W2:Y:S01]  /*12c0*/  LDG.E R0, desc[UR6][R4.64] ;  /* 0x0000000604007981 */ /* 0x000ea2000c1e1900 */
[-CC-:B-1----:R-:W-:Y:S02]  /*12d0*/  IMAD R15, R6, R8.reuse, R11.reuse ;  /* 0x00000008060f7224 */ /* 0x182fe400078e020b */
[----:B--2---:R-:W-:Y:S02]  /*12e0*/  IMAD R17, R0, R8, R11 ;  /* 0x0000000800117224 */ /* 0x004fe400078e020b */
[----:B0-----:R-:W-:-:S04]  /*12f0*/  IMAD.WIDE R10, R15, 0x8, R12 ;  /* 0x000000080f0a7825 */ /* 0x001fc800078e020c */
[----:B------:R-:W-:Y:S02]  /*1300*/  IMAD.WIDE R12, R17, 0x8, R12 ;  /* 0x00000008110c7825 */ /* 0x000fe400078e020c */
[----:B------:R-:W2:Y:S04]  /*1310*/  LDG.E.64 R10, desc[UR6][R10.64] ;  /* 0x000000060a0a7981 */ /* 0x000ea8000c1e1b00 */
[----:B------:R-:W2:Y:S02]  /*1320*/  LDG.E.64 R14, desc[UR6][R12.64] ;  /* 0x000000060c0e7981 */ /* 0x000ea4000c1e1b00 */
[----:B--2---:R-:W-:-:S07]  /*1330*/  DFMA R14, R10, -R2, R14 ;  /* 0x800000020a0e722b */ /* 0x004fce000000000e */
[----:B------:R3:W-:Y:S04]  /*1340*/  STG.E.64 desc[UR6][R12.64], R14 ;  /* 0x0000000e0c007986 */ /* 0x0007e8000c101b06 */
.L_x_32:
[----:B------:R-:W4:Y:S01]  /*1350*/  LDG.E R4, desc[UR6][R4.64] ;  /* 0x0000000604047981 */ /* 0x000f22000c1e1900 */
[----:B------:R-:W5:Y:S01]  /*1360*/  LDC.64 R6, c[0x0][0x380] ;  /* 0x0000e000ff067b82 */ /* 0x000f620000000a00 */
[----:B----4-:R-:W-:-:S04]  /*1370*/  IMAD R9, R4, R8, R9 ;  /* 0x0000000804097224 */ /* 0x010fc800078e0209 */
[----:B-----5:R-:W-:-:S05]  /*1380*/  IMAD.WIDE R6, R9, 0x8, R6 ;  /* 0x0000000809067825 */ /* 0x020fca00078e0206 */
[----:B------:R-:W-:Y:S01]  /*1390*/  STG.E.64 desc[UR6][R6.64], R2 ;  /* 0x0000000206007986 */ /* 0x000fe2000c101b06 */
[----:B------:R-:W-:Y:S05]  /*13a0*/  EXIT ;  /* 0x000000000000794d */ /* 0x000fea0003800000 */
        .weak           $__internal_1_$__cuda_sm20_div_rn_f64_full
        .type           $__internal_1_$__cuda_sm20_div_rn_f64_full,@function
        .size           $__internal_1_$__cuda_sm20_div_rn_f64_full,(.L_x_60 - $__internal_1_$__cuda_sm20_div_rn_f64_full)
$__internal_1_$__cuda_sm20_div_rn_f64_full:
[C---:B------:R-:W-:Y:S01]  /*13b0*/  FSETP.GEU.AND P0, PT, |R9|.reuse, 1.469367938527859385e-39, PT ;  /* 0x001000000900780b */ /* 0x040fe20003f0e200 */
[----:B------:R-:W-:Y:S01]  /*13c0*/  IMAD.MOV.U32 R12, RZ, RZ, 0x1 ;  /* 0x00000001ff0c7424 */ /* 0x000fe200078e00ff */
[----:B------:R-:W-:Y:S01]  /*13d0*/  LOP3.LUT R2, R9, 0x800fffff, RZ, 0xc0, !PT ;  /* 0x800fffff09027812 */ /* 0x000fe200078ec0ff */
[----:B------:R-:W-:Y:S01]  /*13e0*/  BSSY.RECONVERGENT B1, `(.L_x_37) ;  /* 0x0000055000017945 */ /* 0x000fe20003800200 */
[C---:B------:R-:W-:Y:S02]  /*13f0*/  FSETP.GEU.AND P2, PT, |R11|.reuse, 1.469367938527859385e-39, PT ;  /* 0x001000000b00780b */ /* 0x040fe40003f4e200 */
[----:B------:R-:W-:Y:S01]  /*1400*/  LOP3.LUT R3, R2, 0x3ff00000, RZ, 0xfc, !PT ;  /* 0x3ff0000002037812 */ /* 0x000fe200078efcff */
[----:B------:R-:W-:Y:S01]  /*1410*/  IMAD.MOV.U32 R2, RZ, RZ, R8 ;  /* 0x000000ffff027224 */ /* 0x000fe200078e0008 */
[----:B------:R-:W-:-:S05]  /*1420*/  LOP3.LUT R14, R11, 0x7ff00000, RZ, 0xc0, !PT ;  /* 0x7ff000000b0e7812 */ /* 0x000fca00078ec0ff */
[----:B------:R-:W-:-:S04]  /*1430*/  @!P0 DMUL R2, R8, 8.98846567431157953865e+307 ;  /* 0x7fe0000008028828 */ /* 0x000fc80000000000 */
[----:B------:R-:W-:Y:S01]  /*1440*/  @!P2 LOP3.LUT R15, R9, 0x7ff00000, RZ, 0xc0, !PT ;  /* 0x7ff00000090fa812 */ /* 0x000fe200078ec0ff */
[----:B------:R-:W-:Y:S01]  /*1450*/  @!P2 IMAD.MOV.U32 R20, RZ, RZ, RZ ;  /* 0x000000ffff14a224 */ /* 0x000fe200078e00ff */
[----:B------:R-:W0:Y:S02]  /*1460*/  MUFU.RCP64H R13, R3 ;  /* 0x00000003000d7308 */ /* 0x000e240000001800 */
[----:B------:R-:W-:Y:S01]  /*1470*/  @!P2 ISETP.GE.U32.AND P3, PT, R14, R15, PT ;  /* 0x0000000f0e00a20c */ /* 0x000fe20003f66070 */
[----:B------:R-:W-:-:S05]  /*1480*/  IMAD.MOV.U32 R15, RZ, RZ, 0x1ca00000 ;  /* 0x1ca00000ff0f7424 */ /* 0x000fca00078e00ff */
[----:B------:R-:W-:-:S04]  /*1490*/  @!P2 SEL R21, R15, 0x63400000, !P3 ;  /* 0x634000000f15a807 */ /* 0x000fc80005800000 */
[----:B------:R-:W-:-:S04]  /*14a0*/  @!P2 LOP3.LUT R21, R21, 0x80000000, R11, 0xf8, !PT ;  /* 0x800000001515a812 */ /* 0x000fc800078ef80b */
[----:B------:R-:W-:Y:S01]  /*14b0*/  @!P2 LOP3.LUT R21, R21, 0x100000, RZ, 0xfc, !PT ;  /* 0x001000001515a812 */ /* 0x000fe200078efcff */
[----:B0-----:R-:W-:-:S08]  /*14c0*/  DFMA R16, R12, -R2, 1 ;  /* 0x3ff000000c10742b */ /* 0x001fd00000000802 */
[----:B------:R-:W-:Y:S01]  /*14d0*/  DFMA R18, R16, R16, R16 ;  /* 0x000000101012722b */ /* 0x000fe20000000010 */
[----:B------:R-:W-:-:S04]  /*14e0*/  LOP3.LUT R17, R9, 0x7ff00000, RZ, 0xc0, !PT ;  /* 0x7ff0000009117812 */ /* 0x000fc800078ec0ff */
[----:B------:R-:W-:-:S03]  /*14f0*/  ISETP.GE.U32.AND P1, PT, R14, R17, PT ;  /* 0x000000110e00720c */ /* 0x000fc60003f26070 */
[----:B------:R-:W-:Y:S01]  /*1500*/  DFMA R18, R12, R18, R12 ;  /* 0x000000120c12722b */ /* 0x000fe2000000000c */
[----:B------:R-:W-:Y:S01]  /*1510*/  SEL R13, R15, 0x63400000, !P1 ;  /* 0x634000000f0d7807 */ /* 0x000fe20004800000 */
[----:B------:R-:W-:-:S03]  /*1520*/  IMAD.MOV.U32 R12, RZ, RZ, R10 ;  /* 0x000000ffff0c7224 */ /* 0x000fc600078e000a */
[----:B------:R-:W-:-:S03]  /*1530*/  LOP3.LUT R13, R13, 0x800fffff, R11, 0xf8, !PT ;  /* 0x800fffff0d0d7812 */ /* 0x000fc600078ef80b */
[----:B------:R-:W-:-:S03]  /*1540*/  DFMA R22, R18, -R2, 1 ;  /* 0x3ff000001216742b */ /* 0x000fc60000000802 */
[----:B------:R-:W-:-:S05]  /*1550*/  @!P2 DFMA R12, R12, 2, -R20 ;  /* 0x400000000c0ca82b */ /* 0x000fca0000000814 */
[----:B------:R-:W-:Y:S01]  /*1560*/  DFMA R18, R18, R22, R18 ;  /* 0x000000161212722b */ /* 0x000fe20000000012 */
[----:B------:R-:W-:Y:S02]  /*1570*/  IMAD.MOV.U32 R22, RZ, RZ, R14 ;  /* 0x000000ffff167224 */ /* 0x000fe400078e000e */
[----:B------:R-:W-:Y:S01]  /*1580*/  IMAD.MOV.U32 R23, RZ, RZ, R17 ;  /* 0x000000ffff177224 */ /* 0x000fe200078e0011 */
[----:B------:R-:W-:Y:S02]  /*1590*/  @!P0 LOP3.LUT R23, R3, 0x7ff00000, RZ, 0xc0, !PT ;  /* 0x7ff0000003178812 */ /* 0x000fe400078ec0ff */
[----:B------:R-:W-:Y:S02]  /*15a0*/  @!P2 LOP3.LUT R22, R13, 0x7ff00000, RZ, 0xc0, !PT ;  /* 0x7ff000000d16a812 */ /* 0x000fe400078ec0ff */
[----:B------:R-:W-:Y:S01]  /*15b0*/  DMUL R20, R18, R12 ;  /* 0x0000000c12147228 */ /* 0x000fe20000000000 */
[----:B------:R-:W-:Y:S02]  /*15c0*/  VIADD R25, R23, 0xffffffff ;  /* 0xffffffff17197836 */ /* 0x000fe40000000000 */
[----:B------:R-:W-:-:S05]  /*15d0*/  VIADD R24, R22, 0xffffffff ;  /* 0xffffffff16187836 */ /* 0x000fca0000000000 */
        /* <DEDUP_REMOVED lines=11> */
[----:B------:R-:W-:Y:S02]  /*1690*/  IMAD.MOV.U32 R10, RZ, RZ, RZ ;  /* 0x000000ffff0a7224 */ /* 0x000fe400078e00ff */
[----:B------:R-:W-:-:S06]  /*16a0*/  VIADD R11, R18, 0x7fe00000 ;  /* 0x7fe00000120b7836 */ /* 0x000fcc0000000000 */
        /* <DEDUP_REMOVED lines=10> */
[----:B------:R-:W-:Y:S01]  /*1750*/  DMUL.RP R10, R16, R10 ;  /* 0x0000000a100a7228 */ /* 0x000fe20000008000 */
[----:B------:R-:W-:-:S06]  /*1760*/  IMAD.MOV.U32 R2, RZ, RZ, RZ ;  /* 0x000000ffff027224 */ /* 0x000fcc00078e00ff */
[----:B------:R-:W-:-:S03]  /*1770*/  DFMA R2, R14, -R2, R16 ;  /* 0x800000020e02722b */ /* 0x000fc60000000010 */
[----:B------:R-:W-:-:S03]  /*1780*/  LOP3.LUT R9, R11, R9, RZ, 0x3c, !PT ;  /* 0x000000090b097212 */ /* 0x000fc600078e3cff */
[----:B------:R-:W-:-:S04]  /*1790*/  IADD3 R2, PT, PT, -R18, -0x43300000, RZ ;  /* 0xbcd0000012027810 */ /* 0x000fc80007ffe1ff */
[----:B------:R-:W-:-:S04]  /*17a0*/  FSETP.NEU.AND P0, PT, |R3|, R2, PT ;  /* 0x000000020300720b */ /* 0x000fc80003f0d200 */
[----:B------:R-:W-:Y:S02]  /*17b0*/  FSEL R14, R10, R14, !P0 ;  /* 0x0000000e0a0e7208 */ /* 0x000fe40004000000 */
[----:B------:R-:W-:Y:S01]  /*17c0*/  FSEL R15, R9, R15, !P0 ;  /* 0x0000000f090f7208 */ /* 0x000fe20004000000 */
[----:B------:R-:W-:Y:S06]  /*17d0*/  BRA `(.L_x_39) ;  /* 0x0000000000547947 */ /* 0x000fec0003800000 */
.L_x_38:
        /* <DEDUP_REMOVED lines=12> */
[----:B------:R-:W-:Y:S02]  /*18a0*/  @!P0 IMAD.MOV.U32 R14, RZ, RZ, RZ ;  /* 0x000000ffff0e8224 */ /* 0x000fe400078e00ff */
[----:B------:R-:W-:Y:S02]  /*18b0*/  @P0 IMAD.MOV.U32 R14, RZ, RZ, RZ ;  /* 0x000000ffff0e0224 */ /* 0x000fe400078e00ff */
[----:B------:R-:W-:Y:S01]  /*18c0*/  @P0 IMAD.MOV.U32 R15, RZ, RZ, R2 ;  /* 0x000000ffff0f0224 */ /* 0x000fe200078e0002 */
[----:B------:R-:W-:Y:S06]  /*18d0*/  BRA `(.L_x_39) ;  /* 0x0000000000147947 */ /* 0x000fec0003800000 */
.L_x_41:
[----:B------:R-:W-:Y:S01]  /*18e0*/  LOP3.LUT R15, R9, 0x80000, RZ, 0xfc, !PT ;  /* 0x00080000090f7812 */ /* 0x000fe200078efcff */
[----:B------:R-:W-:Y:S01]  /*18f0*/  IMAD.MOV.U32 R14, RZ, RZ, R8 ;  /* 0x000000ffff0e7224 */ /* 0x000fe200078e0008 */
[----:B------:R-:W-:Y:S06]  /*1900*/  BRA `(.L_x_39) ;  /* 0x0000000000087947 */ /* 0x000fec0003800000 */
.L_x_40:
[----:B------:R-:W-:Y:S01]  /*1910*/  LOP3.LUT R15, R11, 0x80000, RZ, 0xfc, !PT ;  /* 0x000800000b0f7812 */ /* 0x000fe200078efcff */
[----:B------:R-:W-:-:S07]  /*1920*/  IMAD.MOV.U32 R14, RZ, RZ, R10 ;  /* 0x000000ffff0e7224 */ /* 0x000fce00078e000a */
.L_x_39:
[----:B------:R-:W-:Y:S05]  /*1930*/  BSYNC.RECONVERGENT B1 ;  /* 0x0000000000017941 */ /* 0x000fea0003800200 */
.L_x_37:
[----:B------:R-:W-:Y:S02]  /*1940*/  IMAD.MOV.U32 R2, RZ, RZ, R0 ;  /* 0x000000ffff027224 */ /* 0x000fe400078e0000 */
[----:B------:R-:W-:-:S04]  /*1950*/  IMAD.MOV.U32 R3, RZ, RZ, 0x0 ;  /* 0x00000000ff037424 */ /* 0x000fc800078e00ff */
[----:B------:R-:W-:Y:S05]  /*1960*/  RET.REL.NODEC R2 `(_Z28kernel_lu_decomposition_stepPdPiii) ;  /* 0xffffffe402a47950 */ /* 0x000fea0003c3ffff */
.L_x_42:
        /* <DEDUP_REMOVED lines=9> */
.L_x_60:


//--------------------- .text._Z17kernel_find_pivotPdPiiiS0_S_ --------------------------
	.section	.text._Z17kernel_find_pivotPdPiiiS0_S_,"ax",@progbits
	.align	128
        .global         _Z17kernel_find_pivotPdPiiiS0_S_
        .type           _Z17kernel_find_pivotPdPiiiS0_S_,@function
        .size           _Z17kernel_find_pivotPdPiiiS0_S_,(.L_x_67 - _Z17kernel_find_pivotPdPiiiS0_S_)
        .other          _Z17kernel_find_pivotPdPiiiS0_S_,@"STO_CUDA_ENTRY STV_DEFAULT"
_Z17kernel_find_pivotPdPiiiS0_S_:
.text._Z17kernel_find_pivotPdPiiiS0_S_:
[----:B------:R-:W-:Y:S01]  /*0000*/  LDC R1, c[0x0][0x37c] ;  /* 0x0000df00ff017b82 */ /* 0x000fe20000000800 */
[----:B------:R-:W0:Y:S07]  /*0010*/  S2R R3, SR_TID.X ;  /* 0x0000000000037919 */ /* 0x000e2e0000002100 */
[----:B------:R-:W0:Y:S08]  /*0020*/  S2UR UR4, SR_CTAID.X ;  /* 0x00000000000479c3 */ /* 0x000e300000002500 */
[----:B------:R-:W0:Y:S08]  /*0030*/  LDC R0, c[0x0][0x360] ;  /* 0x0000d800ff007b82 */ /* 0x000e300000000800 */
[----:B------:R-:W1:Y:S01]  /*0040*/  LDC.64 R10, c[0x0][0x390] ;  /* 0x0000e400ff0a7b82 */ /* 0x000e620000000a00 */
[----:B0-----:R-:W-:-:S04]  /*0050*/  IMAD R2, R0, UR4, R3 ;  /* 0x0000000400027c24 */ /* 0x001fc8000f8e0203 */
[----:B-1----:R-:W-:-:S05]  /*0060*/  IMAD.IADD R9, R2, 0x1, R11 ;  /* 0x0000000102097824 */ /* 0x002fca00078e020b */
[----:B------:R-:W-:-:S13]  /*0070*/  ISETP.GE.AND P0, PT, R9, R10, PT ;  /* 0x0000000a0900720c */ /* 0x000fda0003f06270 */
[----:B------:R-:W-:Y:S05]  /*0080*/  @P0 EXIT ;  /* 0x000000000000094d */ /* 0x000fea0003800000 */
[----:B------:R-:W0:Y:S01]  /*0090*/  LDC.64 R4, c[0x0][0x388] ;  /* 0x0000e200ff047b82 */ /* 0x000e220000000a00 */
[----:B------:R-:W1:Y:S07]  /*00a0*/  LDCU.64 UR8, c[0x0][0x358] ;  /* 0x00006b00ff0877ac */ /* 0x000e6e0008000a00 */
[----:B------:R-:W2:Y:S01]  /*00b0*/  LDC.64 R6, c[0x0][0x380] ;  /* 0x0000e000ff067b82 */ /* 0x000ea20000000a00 */
[----:B0-----:R-:W-:-:S06]  /*00c0*/  IMAD.WIDE R4, R9, 0x4, R4 ;  /* 0x0000000409047825 */ /* 0x001fcc00078e0204 */
[----:B-1----:R-:W3:Y:S01]  /*00d0*/  LDG.E R4, desc[UR8][R4.64] ;  /* 0x0000000804047981 */ /* 0x002ee2000c1e1900 */
[----:B------:R-:W-:Y:S01]  /*00e0*/  ISETP.GE.U32.AND P0, PT, R3, R0, PT ;  /* 0x000000000300720c */ /* 0x000fe20003f06070 */
[----:B------:R-:W0:Y:S01]  /*00f0*/  S2UR UR6, SR_CgaCtaId ;  /* 0x00000000000679c3 */ /* 0x000e220000008800 */
[----:B---3--:R-:W-:-:S04]  /*0100*/  IMAD R11, R4, R10, R11 ;  /* 0x0000000a040b7224 */ /* 0x008fc800078e020b */
[----:B--2---:R-:W-:-:S07]  /*0110*/  IMAD.WIDE R6, R11, 0x8, R6 ;  /* 0x000000080b067825 */ /* 0x004fce00078e0206 */
[----:B------:R-:W2:Y:S01]  /*0120*/  @!P0 LDG.E.64 R6, desc[UR8][R6.64] ;  /* 0x0000000806068981 */ /* 0x000ea2000c1e1b00 */
[----:B------:R-:W-:Y:S02]  /*0130*/  UMOV UR4, 0x400 ;  /* 0x0000040000047882 */ /* 0x000fe40000000000 */
[----:B------:R-:W-:Y:S02]  /*0140*/  UIADD3 UR5, UPT, UPT, UR4, 0x800, URZ ;  /* 0x0000080004057890 */ /* 0x000fe4000fffe0ff */
[----:B0-----:R-:W-:Y:S02]  /*0150*/  ULEA UR4, UR6, UR4, 0x18 ;  /* 0x0000000406047291 */ /* 0x001fe4000f8ec0ff */
[----:B------:R-:W-:-:S04]  /*0160*/  ULEA UR5, UR6, UR5, 0x18 ;  /* 0x0000000506057291 */ /* 0x000fc8000f8ec0ff */
[C---:B------:R-:W-:Y:S02]  /*0170*/  LEA R11, R3.reuse, UR4, 0x3 ;  /* 0x00000004030b7c11 */ /* 0x040fe4000f8e18ff */
[----:B------:R-:W-:Y:S01]  /*0180*/  LEA R2, R3, UR5, 0x2 ;  /* 0x0000000503027c11 */ /* 0x000fe2000f8e10ff */
[----:B--2---:R-:W-:-:S07]  /*0190*/  @!P0 DADD R4, -RZ, |R6| ;  /* 0x00000000ff048229 */ /* 0x004fce0000000506 */
[----:B------:R0:W-:Y:S04]  /*01a0*/  @!P0 STS.64 [R11], R4 ;  /* 0x000000040b008388 */ /* 0x0001e80000000a00 */
[----:B------:R0:W-:Y:S01]  /*01b0*/  @!P0 STS [R2], R9 ;  /* 0x0000000902008388 */ /* 0x0001e20000000800 */
[----:B------:R-:W-:Y:S01]  /*01c0*/  BAR.SYNC.DEFER_BLOCKING 0x0 ;  /* 0x0000000000007b1d */ /* 0x000fe20000010000 */
[----:B------:R-:W-:-:S13]  /*01d0*/  ISETP.GE.U32.AND P0, PT, R0, 0x2, PT ;  /* 0x000000020000780c */ /* 0x000fda0003f06070 */
[----:B0-----:R-:W-:Y:S05]  /*01e0*/  @!P0 BRA `(.L_x_43) ;  /* 0x0000000000508947 */ /* 0x001fea0003800000 */
[----:B------:R-:W-:-:S07]  /*01f0*/  IMAD.MOV.U32 R8, RZ, RZ, R0 ;  /* 0x000000ffff087224 */ /* 0x000fce00078e0000 */
.L_x_46:
[--C-:B------:R-:W-:Y:S01]  /*0200*/  IMAD.MOV.U32 R9, RZ, RZ, R8.reuse ;  /* 0x000000ffff097224 */ /* 0x100fe200078e0008 */
[----:B------:R-:W-:Y:S01]  /*0210*/  SHF.R.U32.HI R8, RZ, 0x1, R8 ;  /* 0x00000001ff087819 */ /* 0x000fe20000011608 */
[----:B------:R-:W-:Y:S04]  /*0220*/  BSSY.RECONVERGENT B0, `(.L_x_44) ;  /* 0x000000d000007945 */ /* 0x000fe80003800200 */
[----:B0-----:R-:W-:-:S05]  /*0230*/  IMAD.IADD R5, R8, 0x1, R3 ;  /* 0x0000000108057824 */ /* 0x001fca00078e0203 */
[----:B------:R-:W-:-:S04]  /*0240*/  ISETP.GE.U32.AND P0, PT, R5, R0, PT ;  /* 0x000000000500720c */ /* 0x000fc80003f06070 */
[----:B------:R-:W-:-:S13]  /*0250*/  ISETP.GE.U32.OR P0, PT, R3, R8, P0 ;  /* 0x000000080300720c */ /* 0x000fda0000706470 */
[----:B------:R-:W-:Y:S05]  /*0260*/  @P0 BRA `(.L_x_45) ;  /* 0x0000000000200947 */ /* 0x000fea0003800000 */
[----:B------:R-:W-:Y:S01]  /*0270*/  IMAD R6, R8, 0x8, R11 ;  /* 0x0000000808067824 */ /* 0x000fe200078e020b */
[----:B------:R-:W-:Y:S05]  /*0280*/  LDS.64 R4, [R11] ;  /* 0x000000000b047984 */ /* 0x000fea0000000a00 */
[----:B------:R-:W0:Y:S02]  /*0290*/  LDS.64 R6, [R6] ;  /* 0x0000000006067984 */ /* 0x000e240000000a00 */
[----:B0-----:R-:W-:-:S14]  /*02a0*/  DSETP.GT.AND P0, PT, R6, R4, PT ;  /* 0x000000040600722a */ /* 0x001fdc0003f04000 */
[----:B------:R-:W-:Y:S01]  /*02b0*/  @P0 IMAD R4, R8, 0x4, R2 ;  /* 0x0000000408040824 */ /* 0x000fe200078e0202 */
[----:B------:R-:W-:Y:S04]  /*02c0*/  @P0 STS.64 [R11], R6 ;  /* 0x000000060b000388 */ /* 0x000fe80000000a00 */
[----:B------:R-:W0:Y:S04]  /*02d0*/  @P0 LDS R5, [R4] ;  /* 0x0000000004050984 */ /* 0x000e280000000800 */
[----:B0-----:R0:W-:Y:S02]  /*02e0*/  @P0 STS [R2], R5 ;  /* 0x0000000502000388 */ /* 0x0011e40000000800 */
.L_x_45:
[----:B------:R-:W-:Y:S05]  /*02f0*/  BSYNC.RECONVERGENT B0 ;  /* 0x0000000000007941 */ /* 0x000fea0003800200 */
.L_x_44:
[----:B------:R-:W-:Y:S01]  /*0300*/  BAR.SYNC.DEFER_BLOCKING 0x0 ;  /* 0x0000000000007b1d */ /* 0x000fe20000010000 */
[----:B------:R-:W-:-:S13]  /*0310*/  ISETP.GT.U32.AND P0, PT, R9, 0x3, PT ;  /* 0x000000030900780c */ /* 0x000fda0003f04070 */
[----:B------:R-:W-:Y:S05]  /*0320*/  @P0 BRA `(.L_x_46) ;  /* 0xfffffffc00b40947 */ /* 0x000fea000383ffff */
.L_x_43:
[----:B------:R-:W-:-:S13]  /*0330*/  ISETP.NE.AND P0, PT, R3, RZ, PT ;  /* 0x000000ff0300720c */ /* 0x000fda0003f05270 */
[----:B------:R-:W-:Y:S05]  /*0340*/  @P0 EXIT ;  /* 0x000000000000094d */ /* 0x000fea0003800000 */
[----:B------:R-:W1:Y:S01]  /*0350*/  S2UR UR5, SR_CgaCtaId ;  /* 0x00000000000579c3 */ /* 0x000e620000008800 */
[----:B------:R-:W-:-:S07]  /*0360*/  UMOV UR4, 0x400 ;  /* 0x0000040000047882 */ /* 0x000fce0000000000 */
[----:B0-----:R-:W0:Y:S08]  /*0370*/  LDC.64 R2, c[0x0][0x398] ;  /* 0x0000e600ff027b82 */ /* 0x001e300000000a00 */
[----:B------:R-:W2:Y:S01]  /*0380*/  LDC.64 R6, c[0x0][0x3a0] ;  /* 0x0000e800ff067b82 */ /* 0x000ea20000000a00 */
[----:B-1----:R-:W-:-:S09]  /*0390*/  ULEA UR4, UR5, UR4, 0x18 ;  /* 0x0000000405047291 */ /* 0x002fd2000f8ec0ff */
[----:B------:R-:W0:Y:S04]  /*03a0*/  LDS R9, [UR4+0x800] ;  /* 0x00080004ff097984 */ /* 0x000e280008000800 */
[----:B------:R-:W2:Y:S04]  /*03b0*/  LDS.64 R4, [UR4] ;  /* 0x00000004ff047984 */ /* 0x000ea80008000a00 */
[----:B0-----:R-:W-:Y:S04]  /*03c0*/  STG.E desc[UR8][R2.64], R9 ;  /* 0x0000000902007986 */ /* 0x001fe8000c101908 */
[----:B--2---:R-:W-:Y:S01]  /*03d0*/  STG.E.64 desc[UR8][R6.64], R4 ;  /* 0x0000000406007986 */ /* 0x004fe2000c101b08 */
[----:B------:R-:W-:Y:S05]  /*03e0*/  EXIT ;  /* 0x000000000000794d */ /* 0x000fea0003800000 */
.L_x_47:
        /* <DEDUP_REMOVED lines=9> */
.L_x_67:


//--------------------- .text._Z34kernel_eliminacion_gaussiana_rangoPdiiii --------------------------
	.section	.text._Z34kernel_eliminacion_gaussiana_rangoPdiiii,"ax",@progbits
	.align	128
        .global         _Z34kernel_eliminacion_gaussiana_rangoPdiiii
        .type           _Z34kernel_eliminacion_gaussiana_rangoPdiiii,@function
        .size           _Z34kernel_eliminacion_gaussiana_rangoPdiiii,(.L_x_61 - _Z34kernel_eliminacion_gaussiana_rangoPdiiii)
        .other          _Z34kernel_eliminacion_gaussiana_rangoPdiiii,@"STO_CUDA_ENTRY STV_DEFAULT"
_Z34kernel_eliminacion_gaussiana_rangoPdiiii:
.text._Z34kernel_eliminacion_gaussiana_rangoPdiiii:
[----:B------:R-:W-:Y:S01]  /*0000*/  LDC R1, c[0x0][0x37c] ;  /* 0x0000df00ff017b82 */ /* 0x000fe20000000800 */
[----:B------:R-:W0:Y:S07]  /*0010*/  S2R R3, SR_TID.Y ;  /* 0x0000000000037919 */ /* 0x000e2e0000002200 */
[----:B------:R-:W1:Y:S01]  /*0020*/  LDC R9, c[0x0][0x360] ;  /* 0x0000d800ff097b82 */ /* 0x000e620000000800 */
[----:B------:R-:W2:Y:S01]  /*0030*/  LDCU.64 UR6, c[0x0][0x388] ;  /* 0x00007100ff0677ac */ /* 0x000ea20008000a00 */
[----:B------:R-:W1:Y:S06]  /*0040*/  S2R R2, SR_TID.X ;  /* 0x0000000000027919 */ /* 0x000e6c0000002100 */
[----:B------:R-:W0:Y:S08]  /*0050*/  S2UR UR5, SR_CTAID.Y ;  /* 0x00000000000579c3 */ /* 0x000e300000002600 */
[----:B------:R-:W0:Y:S08]  /*0060*/  LDC R0, c[0x0][0x364] ;  /* 0x0000d900ff007b82 */ /* 0x000e300000000800 */
[----:B------:R-:W1:Y:S08]  /*0070*/  S2UR UR4, SR_CTAID.X ;  /* 0x00000000000479c3 */ /* 0x000e700000002500 */
[----:B------:R-:W3:Y:S01]  /*0080*/  LDC R4, c[0x0][0x390] ;  /* 0x0000e400ff047b82 */ /* 0x000ee20000000800 */
[----:B0-----:R-:W-:-:S05]  /*0090*/  IMAD R0, R0, UR5, R3 ;  /* 0x0000000500007c24 */ /* 0x001fca000f8e0203 */
[----:B--2---:R-:W-:Y:S01]  /*00a0*/  ISETP.GE.AND P0, PT, R0, UR7, PT ;  /* 0x0000000700007c0c */ /* 0x004fe2000bf06270 */
[----:B-1----:R-:W-:-:S05]  /*00b0*/  IMAD R9, R9, UR4, R2 ;  /* 0x0000000409097c24 */ /* 0x002fca000f8e0202 */
[----:B------:R-:W-:-:S04]  /*00c0*/  ISETP.GE.OR P0, PT, R9, UR6, P0 ;  /* 0x0000000609007c0c */ /* 0x000fc80008706670 */
[----:B---3--:R-:W-:-:S13]  /*00d0*/  ISETP.LE.OR P0, PT, R9, R4, P0 ;  /* 0x000000040900720c */ /* 0x008fda0000703670 */
[----:B------:R-:W-:Y:S05]  /*00e0*/  @P0 EXIT ;  /* 0x000000000000094d */ /* 0x000fea0003800000 */
[----:B------:R-:W0:Y:S01]  /*00f0*/  LDC R3, c[0x0][0x394] ;  /* 0x0000e500ff037b82 */ /* 0x000e220000000800 */
[----:B------:R-:W1:Y:S07]  /*0100*/  LDCU.64 UR4, c[0x0][0x358] ;  /* 0x00006b00ff0477ac */ /* 0x000e6e0008000a00 */
[----:B------:R-:W2:Y:S01]  /*0110*/  LDC.64 R6, c[0x0][0x380] ;  /* 0x0000e000ff067b82 */ /* 0x000ea20000000a00 */
[----:B0-----:R-:W-:-:S04]  /*0120*/  IMAD R5, R4, UR7, R3 ;  /* 0x0000000704057c24 */ /* 0x001fc8000f8e0203 */
[----:B--2---:R-:W-:-:S06]  /*0130*/  IMAD.WIDE R4, R5, 0x8, R6 ;  /* 0x0000000805047825 */ /* 0x004fcc00078e0206 */
[----:B-1----:R-:W2:Y:S01]  /*0140*/  LDG.E.64 R4, desc[UR4][R4.64] ;  /* 0x0000000404047981 */ /* 0x002ea2000c1e1b00 */
[----:B------:R-:W-:Y:S01]  /*0150*/  UMOV UR8, 0x812dea11 ;  /* 0x812dea1100087882 */ /* 0x000fe20000000000 */
[----:B------:R-:W-:Y:S02]  /*0160*/  UMOV UR9, 0x3d719799 ;  /* 0x3d71979900097882 */ /* 0x000fe40000000000 */
[----:B--2---:R-:W-:-:S14]  /*0170*/  DSETP.GT.AND P0, PT, |R4|, UR8, PT ;  /* 0x0000000804007e2a */ /* 0x004fdc000bf04200 */
[----:B------:R-:W-:Y:S05]  /*0180*/  @!P0 EXIT ;  /* 0x000000000000894d */ /* 0x000fea0003800000 */
[----:B------:R-:W-:-:S04]  /*0190*/  IMAD R3, R9, UR7, R3 ;  /* 0x0000000709037c24 */ /* 0x000fc8000f8e0203 */
        /* <DEDUP_REMOVED lines=18> */
[----:B------:R-:W-:Y:S05]  /*02c0*/  CALL.REL.NOINC `($__internal_2_$__cuda_sm20_div_rn_f64_full) ;  /* 0x00000000003c7944 */ /* 0x000fea0003c00000 */
[----:B------:R-:W-:Y:S02]  /*02d0*/  IMAD.MOV.U32 R2, RZ, RZ, R12 ;  /* 0x000000ffff027224 */ /* 0x000fe400078e000c */
[----:B------:R-:W-:-:S07]  /*02e0*/  IMAD.MOV.U32 R3, RZ, RZ, R13 ;  /* 0x000000ffff037224 */ /* 0x000fce00078e000d */
.L_x_49:
[----:B------:R-:W-:Y:S05]  /*02f0*/  BSYNC.RECONVERGENT B0 ;  /* 0x0000000000007941 */ /* 0x000fea0003800200 */
.L_x_48:
[----:B------:R-:W0:Y:S01]  /*0300*/  LDC R11, c[0x0][0x38c] ;  /* 0x0000e300ff0b7b82 */ /* 0x000e220000000800 */
[----:B------:R-:W0:Y:S07]  /*0310*/  LDCU UR6, c[0x0][0x390] ;  /* 0x00007200ff0677ac */ /* 0x000e2e0008000800 */
[----:B------:R-:W1:Y:S01]  /*0320*/  LDC.64 R6, c[0x0][0x380] ;  /* 0x0000e000ff067b82 */ /* 0x000e620000000a00 */
[--C-:B0-----:R-:W-:Y:S02]  /*0330*/  IMAD R5, R11, UR6, R0.reuse ;  /* 0x000000060b057c24 */ /* 0x101fe4000f8e0200 */
[----:B------:R-:W-:-:S02]  /*0340*/  IMAD R9, R9, R11, R0 ;  /* 0x0000000b09097224 */ /* 0x000fc400078e0200 */
[----:B-1----:R-:W-:-:S04]  /*0350*/  IMAD.WIDE R4, R5, 0x8, R6 ;  /* 0x0000000805047825 */ /* 0x002fc800078e0206 */
[----:B------:R-:W-:Y:S02]  /*0360*/  IMAD.WIDE R6, R9, 0x8, R6 ;  /* 0x0000000809067825 */ /* 0x000fe400078e0206 */
[----:B------:R-:W2:Y:S04]  /*0370*/  LDG.E.64 R4, desc[UR4][R4.64] ;  /* 0x0000000404047981 */ /* 0x000ea8000c1e1b00 */
[----:B------:R-:W2:Y:S02]  /*0380*/  LDG.E.64 R8, desc[UR4][R6.64] ;  /* 0x0000000406087981 */ /* 0x000ea4000c1e1b00 */
[----:B--2---:R-:W-:-:S07]  /*0390*/  DFMA R8, R4, -R2, R8 ;  /* 0x800000020408722b */ /* 0x004fce0000000008 */
[----:B------:R-:W-:Y:S01]  /*03a0*/  STG.E.64 desc[UR4][R6.64], R8 ;  /* 0x0000000806007986 */ /* 0x000fe2000c101b04 */
[----:B------:R-:W-:Y:S05]  /*03b0*/  EXIT ;  /* 0x000000000000794d */ /* 0x000fea0003800000 */
        .weak           $__internal_2_$__cuda_sm20_div_rn_f64_full
        .type           $__internal_2_$__cuda_sm20_div_rn_f64_full,@function
        .size           $__internal_2_$__cuda_sm20_div_rn_f64_full,(.L_x_61 - $__internal_2_$__cuda_sm20_div_rn_f64_full)
$__internal_2_$__cuda_sm20_div_rn_f64_full:
        /* <DEDUP_REMOVED lines=67> */
.L_x_51:
        /* <DEDUP_REMOVED lines=16> */
.L_x_54:
[----:B------:R-:W-:Y:S01]  /*08f0*/  LOP3.LUT R13, R5, 0x80000, RZ, 0xfc, !PT ;  /* 0x00080000050d7812 */ /* 0x000fe200078efcff */
[----:B------:R-:W-:Y:S01]  /*0900*/  IMAD.MOV.U32 R12, RZ, RZ, R4 ;  /* 0x000000ffff0c7224 */ /* 0x000fe200078e0004 */
[----:B------:R-:W-:Y:S06]  /*0910*/  BRA `(.L_x_52) ;  /* 0x0000000000087947 */ /* 0x000fec0003800000 */
.L_x_53:
[----:B------:R-:W-:Y:S01]  /*0920*/  LOP3.LUT R13, R7, 0x80000, RZ, 0xfc, !PT ;  /* 0x00080000070d7812 */ /* 0x000fe200078efcff */
[----:B------:R-:W-:-:S07]  /*0930*/  IMAD.MOV.U32 R12, RZ, RZ, R6 ;  /* 0x000000ffff0c7224 */ /* 0x000fce00078e0006 */
.L_x_52:
[----:B------:R-:W-:Y:S05]  /*0940*/  BSYNC.RECONVERGENT B1 ;  /* 0x0000000000017941 */ /* 0x000fea0003800200 */
.L_x_50:
[----:B------:R-:W-:Y:S02]  /*0950*/  IMAD.MOV.U32 R2, RZ, RZ, R8 ;  /* 0x000000ffff027224 */ /* 0x000fe400078e0008 */
[----:B------:R-:W-:-:S04]  /*0960*/  IMAD.MOV.U32 R3, RZ, RZ, 0x0 ;  /* 0x00000000ff037424 */ /* 0x000fc800078e00ff */
[----:B------:R-:W-:Y:S05]  /*0970*/  RET.REL.NODEC R2 `(_Z34kernel_eliminacion_gaussiana_rangoPdiiii) ;  /* 0xfffffff402a07950 */ /* 0x000fea0003c3ffff */
.L_x_55:
        /* <DEDUP_REMOVED lines=16> */
.L_x_61:


//--------------------- .text._Z16kernel_swap_rowsPdiii --------------------------
	.section	.text._Z16kernel_swap_rowsPdiii,"ax",@progbits
	.align	128
        .global         _Z16kernel_swap_rowsPdiii
        .type           _Z16kernel_swap_rowsPdiii,@function
        .size           _Z16kernel_swap_rowsPdiii,(.L_x_69 - _Z16kernel_swap_rowsPdiii)
        .other          _Z16kernel_swap_rowsPdiii,@"STO_CUDA_ENTRY STV_DEFAULT"
_Z16kernel_swap_rowsPdiii:
.text._Z16kernel_swap_rowsPdiii:
[----:B------:R-:W-:Y:S01]  /*0000*/  LDC R1, c[0x0][0x37c] ;  /* 0x0000df00ff017b82 */ /* 0x000fe20000000800 */
[----:B------:R-:W0:Y:S07]  /*0010*/  S2R R0, SR_TID.X ;  /* 0x0000000000007919 */ /* 0x000e2e0000002100 */
[----:B------:R-:W0:Y:S01]  /*0020*/  S2UR UR4, SR_CTAID.X ;  /* 0x00000000000479c3 */ /* 0x000e220000002500 */
[----:B------:R-:W1:Y:S07]  /*0030*/  LDCU UR6, c[0x0][0x390] ;  /* 0x00007200ff0677ac */ /* 0x000e6e0008000800 */
[----:B------:R-:W0:Y:S08]  /*0040*/  LDC R5, c[0x0][0x360] ;  /* 0x0000d800ff057b82 */ /* 0x000e300000000800 */
[----:B------:R-:W1:Y:S01]  /*0050*/  LDC.64 R8, c[0x0][0x388] ;  /* 0x0000e200ff087b82 */ /* 0x000e620000000a00 */
[----:B0-----:R-:W-:Y:S01]  /*0060*/  IMAD R5, R5, UR4, R0 ;  /* 0x0000000405057c24 */ /* 0x001fe2000f8e0200 */
[----:B-1----:R-:W-:-:S04]  /*0070*/  ISETP.NE.AND P0, PT, R9, UR6, PT ;  /* 0x0000000609007c0c */ /* 0x002fc8000bf05270 */
[----:B------:R-:W-:-:S13]  /*0080*/  ISETP.GE.OR P0, PT, R5, R8, !P0 ;  /* 0x000000080500720c */ /* 0x000fda0004706670 */
[----:B------:R-:W-:Y:S05]  /*0090*/  @P0 EXIT ;  /* 0x000000000000094d */ /* 0x000fea0003800000 */
[----:B------:R-:W0:Y:S01]  /*00a0*/  LDC.64 R2, c[0x0][0x380] ;  /* 0x0000e000ff027b82 */ /* 0x000e220000000a00 */
[----:B------:R-:W1:Y:S01]  /*00b0*/  LDCU.64 UR4, c[0x0][0x358] ;  /* 0x00006b00ff0477ac */ /* 0x000e620008000a00 */
[--C-:B------:R-:W-:Y:S02]  /*00c0*/  IMAD R7, R8, UR6, R5.reuse ;  /* 0x0000000608077c24 */ /* 0x100fe4000f8e0205 */
[----:B------:R-:W-:Y:S02]  /*00d0*/  IMAD R5, R9, R8, R5 ;  /* 0x0000000809057224 */ /* 0x000fe400078e0205 */
[----:B0-----:R-:W-:-:S04]  /*00e0*/  IMAD.WIDE R6, R7, 0x8, R2 ;  /* 0x0000000807067825 */ /* 0x001fc800078e0202 */
[----:B------:R-:W-:Y:S01]  /*00f0*/  IMAD.WIDE R2, R5, 0x8, R2 ;  /* 0x0000000805027825 */ /* 0x000fe200078e0202 */
[----:B-1----:R-:W2:Y:S04]  /*0100*/  LDG.E.64 R8, desc[UR4][R6.64] ;  /* 0x0000000406087981 */ /* 0x002ea8000c1e1b00 */
[----:B------:R-:W3:Y:S04]  /*0110*/  LDG.E.64 R4, desc[UR4][R2.64] ;  /* 0x0000000402047981 */ /* 0x000ee8000c1e1b00 */
[----:B--2---:R-:W-:Y:S04]  /*0120*/  STG.E.64 desc[UR4][R2.64], R8 ;  /* 0x0000000802007986 */ /* 0x004fe8000c101b04 */
[----:B---3--:R-:W-:Y:S01]  /*0130*/  STG.E.64 desc[UR4][R6.64], R4 ;  /* 0x0000000406007986 */ /* 0x008fe2000c101b04 */
[----:B------:R-:W-:Y:S05]  /*0140*/  EXIT ;  /* 0x000000000000794d */ /* 0x000fea0003800000 */
.L_x_56:
        /* <DEDUP_REMOVED lines=11> */
.L_x_69:


//--------------------- .text._Z21kernel_find_max_pivotPdiiiiS_Pi --------------------------
	.section	.text._Z21kernel_find_max_pivotPdiiiiS_Pi,"ax",@progbits
	.align	128
        .global         _Z21kernel_find_max_pivotPdiiiiS_Pi
        .type           _Z21kernel_find_max_pivotPdiiiiS_Pi,@function
        .size           _Z21kernel_find_max_pivotPdiiiiS_Pi,(.L_x_70 - _Z21kernel_find_max_pivotPdiiiiS_Pi)
        .other          _Z21kernel_find_max_pivotPdiiiiS_Pi,@"STO_CUDA_ENTRY STV_DEFAULT"
_Z21kernel_find_max_pivotPdiiiiS_Pi:
.text._Z21kernel_find_max_pivotPdiiiiS_Pi:
[----:B------:R-:W-:Y:S01]  /*0000*/  LDC R1, c[0x0][0x37c] ;  /* 0x0000df00ff017b82 */ /* 0x000fe20000000800 */
[----:B------:R-:W0:Y:S07]  /*0010*/  S2R R0, SR_TID.X ;  /* 0x0000000000007919 */ /* 0x000e2e0000002100 */
[----:B------:R-:W0:Y:S01]  /*0020*/  S2UR UR4, SR_CTAID.X ;  /* 0x00000000000479c3 */ /* 0x000e220000002500 */
[----:B------:R-:W1:Y:S01]  /*0030*/  LDCU UR5, c[0x0][0x394] ;  /* 0x00007280ff0577ac */ /* 0x000e620008000800 */
[----:B------:R-:W2:Y:S06]  /*0040*/  LDCU UR6, c[0x0][0x388] ;  /* 0x00007100ff0677ac */ /* 0x000eac0008000800 */
[----:B------:R-:W0:Y:S02]  /*0050*/  LDC R11, c[0x0][0x360] ;  /* 0x0000d800ff0b7b82 */ /* 0x000e240000000800 */
[----:B0-----:R-:W-:-:S05]  /*0060*/  IMAD R11, R11, UR4, R0 ;  /* 0x000000040b0b7c24 */ /* 0x001fca000f8e0200 */
[----:B-1----:R-:W-:Y:S01]  /*0070*/  IADD3 R13, PT, PT, R11, UR5, RZ ;  /* 0x000000050b0d7c10 */ /* 0x002fe2000fffe0ff */
[----:B------:R-:W0:Y:S03]  /*0080*/  LDCU.64 UR4, c[0x0][0x358] ;  /* 0x00006b00ff0477ac */ /* 0x000e260008000a00 */
[----:B--2---:R-:W-:-:S13]  /*0090*/  ISETP.GE.AND P0, PT, R13, UR6, PT ;  /* 0x000000060d007c0c */ /* 0x004fda000bf06270 */
[----:B------:R-:W-:Y:S05]  /*00a0*/  @P0 BRA `(.L_x_57) ;  /* 0x0000000000380947 */ /* 0x000fea0003800000 */
[----:B------:R-:W1:Y:S01]  /*00b0*/  LDC R0, c[0x0][0x390] ;  /* 0x0000e400ff007b82 */ /* 0x000e620000000800 */
[----:B------:R-:W1:Y:S07]  /*00c0*/  LDCU UR6, c[0x0][0x38c] ;  /* 0x00007180ff0677ac */ /* 0x000e6e0008000800 */
[----:B------:R-:W2:Y:S08]  /*00d0*/  LDC.64 R2, c[0x0][0x380] ;  /* 0x0000e000ff027b82 */ /* 0x000eb00000000a00 */
[----:B------:R-:W3:Y:S01]  /*00e0*/  LDC.64 R6, c[0x0][0x3a0] ;  /* 0x0000e800ff067b82 */ /* 0x000ee20000000a00 */
[----:B-1----:R-:W-:-:S04]  /*00f0*/  IMAD R5, R13, UR6, R0 ;  /* 0x000000060d057c24 */ /* 0x002fc8000f8e0200 */
[----:B--2---:R-:W-:-:S03]  /*0100*/  IMAD.WIDE R2, R5, 0x8, R2 ;  /* 0x0000000805027825 */ /* 0x004fc600078e0202 */
[----:B------:R-:W1:Y:S03]  /*0110*/  LDC.64 R4, c[0x0][0x398] ;  /* 0x0000e600ff047b82 */ /* 0x000e660000000a00 */
[----:B0-----:R-:W2:Y:S01]  /*0120*/  LDG.E.64 R2, desc[UR4][R2.64] ;  /* 0x0000000402027981 */ /* 0x001ea2000c1e1b00 */
[----:B---3--:R-:W-:-:S04]  /*0130*/  IMAD.WIDE R6, R11, 0x4, R6 ;  /* 0x000000040b067825 */ /* 0x008fc800078e0206 */
[----:B-1----:R-:W-:Y:S01]  /*0140*/  IMAD.WIDE R4, R11, 0x8, R4 ;  /* 0x000000080b047825 */ /* 0x002fe200078e0204 */
[----:B--2---:R-:W-:-:S07]  /*0150*/  DADD R8, -RZ, |R2| ;  /* 0x00000000ff087229 */ /* 0x004fce0000000502 */
[----:B------:R-:W-:Y:S04]  /*0160*/  STG.E.64 desc[UR4][R4.64], R8 ;  /* 0x0000000804007986 */ /* 0x000fe8000c101b04 */
[----:B------:R-:W-:Y:S01]  /*0170*/  STG.E desc[UR4][R6.64], R13 ;  /* 0x0000000d06007986 */ /* 0x000fe2000c101904 */
[----:B------:R-:W-:Y:S05]  /*0180*/  EXIT ;  /* 0x000000000000794d */ /* 0x000fea0003800000 */
.L_x_57:
[----:B------:R-:W1:Y:S01]  /*0190*/  LDC.64 R2, c[0x0][0x398] ;  /* 0x0000e600ff027b82 */ /* 0x000e620000000a00 */
[----:B------:R-:W-:-:S07]  /*01a0*/  MOV R7, 0xffffffff ;  /* 0xffffffff00077802 */ /* 0x000fce0000000f00 */
[----:B------:R-:W2:Y:S01]  /*01b0*/  LDC.64 R4, c[0x0][0x3a0] ;  /* 0x0000e800ff047b82 */ /* 0x000ea20000000a00 */
[----:B-1----:R-:W-:-:S05]  /*01c0*/  IMAD.WIDE R2, R11, 0x8, R2 ;  /* 0x000000080b027825 */ /* 0x002fca00078e0202 */
[----:B0-----:R-:W-:Y:S01]  /*01d0*/  STG.E.64 desc[UR4][R2.64], RZ ;  /* 0x000000ff02007986 */ /* 0x001fe2000c101b04 */
[----:B--2---:R-:W-:-:S05]  /*01e0*/  IMAD.WIDE R4, R11, 0x4, R4 ;  /* 0x000000040b047825 */ /* 0x004fca00078e0204 */
[----:B------:R-:W-:Y:S01]  /*01f0*/  STG.E desc[UR4][R4.64], R7 ;  /* 0x0000000704007986 */ /* 0x000fe2000c101904 */
[----:B------:R-:W-:Y:S05]  /*0200*/  EXIT ;  /* 0x000000000000794d */ /* 0x000fea0003800000 */
.L_x_58:
        /* <DEDUP_REMOVED lines=15> */
.L_x_70:


//--------------------- .nv.shared.reserved.0     --------------------------
	.section	.nv.shared.reserved.0,"aw",@nobits
	.weak		__nv_reservedSMEM_offset_0_alias
	.size		__nv_reservedSMEM_offset_0_alias, 0, 64
	.other		__nv_reservedSMEM_offset_0_alias,@"STO_CUDA_RESERVED_SHARED STV_DEFAULT"
__nv_reservedSMEM_offset_0_alias:
	.zero		0
	.zero		64


//--------------------- .nv.shared._Z17kernel_find_pivotPdPiiiS0_S_ --------------------------
	.section	.nv.shared._Z17kernel_find_pivotPdPiiiS0_S_,"aw",@nobits
	.sectionflags	@""
	.align	8
.nv.shared._Z17kernel_find_pivotPdPiiiS0_S_:
	.zero		4096


//--------------------- .nv.constant0._Z18kernel_multiplicarPdS_S_iii --------------------------
	.section	.nv.constant0._Z18kernel_multiplicarPdS_S_iii,"a",@progbits
	.sectionflags	@""
	.align	4
.nv.constant0._Z18kernel_multiplicarPdS_S_iii:
	.zero		932


//--------------------- .nv.constant0._Z17kernel_transponerPdS_ii --------------------------
	.section	.nv.constant0._Z17kernel_transponerPdS_ii,"a",@progbits
	.sectionflags	@""
	.align	4
.nv.constant0._Z17kernel_transponerPdS_ii:
	.zero		920


//--------------------- .nv.constant0._Z28kernel_backward_substitutionPdS_S_ii --------------------------
	.section	.nv.constant0._Z28kernel_backward_substitutionPdS_S_ii,"a",@progbits
	.sectionflags	@""
	.align	4
.nv.constant0._Z28kernel_backward_substitutionPdS_S_ii:
	.zero		928


//--------------------- .nv.constant0._Z27kernel_forward_substitutionPdPiS_S_ii --------------------------
	.section	.nv.constant0._Z27kernel_forward_substitutionPdPiS_S_ii,"a",@progbits
	.sectionflags	@""
	.align	4
.nv.constant0._Z27kernel_forward_substitutionPdPiS_S_ii:
	.zero		936


//--------------------- .nv.constant0._Z28kernel_lu_decomposition_stepPdPiii --------------------------
	.section	.nv.constant0._Z28kernel_lu_decomposition_stepPdPiii,"a",@progbits
	.sectionflags	@""
	.align	4
.nv.constant0._Z28kernel_lu_decomposition_stepPdPiii:
	.zero		920


//--------------------- .nv.constant0._Z17kernel_find_pivotPdPiiiS0_S_ --------------------------
	.section	.nv.constant0._Z17kernel_find_pivotPdPiiiS0_S_,"a",@progbits
	.sectionflags	@""
	.align	4
.nv.constant0._Z17kernel_find_pivotPdPiiiS0_S_:
	.zero		936


//--------------------- .nv.constant0._Z34kernel_eliminacion_gaussiana_rangoPdiiii --------------------------
	.section	.nv.constant0._Z34kernel_eliminacion_gaussiana_rangoPdiiii,"a",@progbits
	.sectionflags	@""
	.align	4
.nv.constant0._Z34kernel_eliminacion_gaussiana_rangoPdiiii:
	.zero		920


//--------------------- .nv.constant0._Z16kernel_swap_rowsPdiii --------------------------
	.section	.nv.constant0._Z16kernel_swap_rowsPdiii,"a",@progbits
	.sectionflags	@""
	.align	4
.nv.constant0._Z16kernel_swap_rowsPdiii:
	.zero		916


//--------------------- .nv.constant0._Z21kernel_find_max_pivotPdiiiiS_Pi --------------------------
	.section	.nv.constant0._Z21kernel_find_max_pivotPdiiiiS_Pi,"a",@progbits
	.sectionflags	@""
	.align	4
.nv.constant0._Z21kernel_find_max_pivotPdiiiiS_Pi:
	.zero		936


//--------------------- SYMBOLS --------------------------

	.type		.nv.reservedSmem.offset0,@object
	.size		.nv.reservedSmem.offset0,0x4
	.type		.nv.reservedSmem.cap,@object
	.size		.nv.reservedSmem.cap,0x4
